//
// Generated by NVIDIA NVVM Compiler
//
// Compiler Build ID: CL-36424714
// Cuda compilation tools, release 13.0, V13.0.88
// Based on NVVM 20.0.0
//

.version 9.0
.target sm_100
.address_size 64

	// .globl	_Z13kernelUpdateXPdPKdS1_S1_S1_S1_di

.visible .entry _Z13kernelUpdateXPdPKdS1_S1_S1_S1_di(
	.param .u64 .ptr .align 1 _Z13kernelUpdateXPdPKdS1_S1_S1_S1_di_param_0,
	.param .u64 .ptr .align 1 _Z13kernelUpdateXPdPKdS1_S1_S1_S1_di_param_1,
	.param .u64 .ptr .align 1 _Z13kernelUpdateXPdPKdS1_S1_S1_S1_di_param_2,
	.param .u64 .ptr .align 1 _Z13kernelUpdateXPdPKdS1_S1_S1_S1_di_param_3,
	.param .u64 .ptr .align 1 _Z13kernelUpdateXPdPKdS1_S1_S1_S1_di_param_4,
	.param .u64 .ptr .align 1 _Z13kernelUpdateXPdPKdS1_S1_S1_S1_di_param_5,
	.param .f64 _Z13kernelUpdateXPdPKdS1_S1_S1_S1_di_param_6,
	.param .u32 _Z13kernelUpdateXPdPKdS1_S1_S1_S1_di_param_7
)
{
	.reg .pred 	%p<3>;
	.reg .b32 	%r<11>;
	.reg .b64 	%rd<20>;
	.reg .b64 	%fd<11>;

	ld.param.u64 	%rd7, [_Z13kernelUpdateXPdPKdS1_S1_S1_S1_di_param_0];
	ld.param.u64 	%rd8, [_Z13kernelUpdateXPdPKdS1_S1_S1_S1_di_param_1];
	ld.param.u64 	%rd9, [_Z13kernelUpdateXPdPKdS1_S1_S1_S1_di_param_2];
	ld.param.u64 	%rd10, [_Z13kernelUpdateXPdPKdS1_S1_S1_S1_di_param_3];
	ld.param.u64 	%rd11, [_Z13kernelUpdateXPdPKdS1_S1_S1_S1_di_param_4];
	ld.param.u64 	%rd12, [_Z13kernelUpdateXPdPKdS1_S1_S1_S1_di_param_5];
	ld.param.f64 	%fd1, [_Z13kernelUpdateXPdPKdS1_S1_S1_S1_di_param_6];
	ld.param.u32 	%r6, [_Z13kernelUpdateXPdPKdS1_S1_S1_S1_di_param_7];
	mov.u32 	%r7, %ctaid.x;
	mov.u32 	%r1, %ntid.x;
	mov.u32 	%r8, %tid.x;
	mad.lo.s32 	%r10, %r7, %r1, %r8;
	setp.ge.s32 	%p1, %r10, %r6;
	@%p1 bra 	$L__BB0_3;
	mov.u32 	%r9, %nctaid.x;
	mul.lo.s32 	%r3, %r1, %r9;
	cvta.to.global.u64 	%rd1, %rd9;
	cvta.to.global.u64 	%rd2, %rd10;
	cvta.to.global.u64 	%rd3, %rd8;
	cvta.to.global.u64 	%rd4, %rd11;
	cvta.to.global.u64 	%rd5, %rd12;
	cvta.to.global.u64 	%rd6, %rd7;
$L__BB0_2:
	mul.wide.s32 	%rd13, %r10, 8;
	add.s64 	%rd14, %rd1, %rd13;
	ld.global.f64 	%fd2, [%rd14];
	add.s64 	%rd15, %rd2, %rd13;
	ld.global.f64 	%fd3, [%rd15];
	sub.f64 	%fd4, %fd2, %fd3;
	add.s64 	%rd16, %rd3, %rd13;
	ld.global.f64 	%fd5, [%rd16];
	fma.rn.f64 	%fd6, %fd1, %fd4, %fd5;
	add.s64 	%rd17, %rd4, %rd13;
	ld.global.f64 	%fd7, [%rd17];
	max.f64 	%fd8, %fd6, %fd7;
	add.s64 	%rd18, %rd5, %rd13;
	ld.global.f64 	%fd9, [%rd18];
	min.f64 	%fd10, %fd8, %fd9;
	add.s64 	%rd19, %rd6, %rd13;
	st.global.f64 	[%rd19], %fd10;
	add.s32 	%r10, %r10, %r3;
	setp.lt.s32 	%p2, %r10, %r6;
	@%p2 bra 	$L__BB0_2;
$L__BB0_3:
	ret;

}
	// .globl	_Z13kernelUpdateYPdPKdS1_S1_S1_PKbdi
.visible .entry _Z13kernelUpdateYPdPKdS1_S1_S1_PKbdi(
	.param .u64 .ptr .align 1 _Z13kernelUpdateYPdPKdS1_S1_S1_PKbdi_param_0,
	.param .u64 .ptr .align 1 _Z13kernelUpdateYPdPKdS1_S1_S1_PKbdi_param_1,
	.param .u64 .ptr .align 1 _Z13kernelUpdateYPdPKdS1_S1_S1_PKbdi_param_2,
	.param .u64 .ptr .align 1 _Z13kernelUpdateYPdPKdS1_S1_S1_PKbdi_param_3,
	.param .u64 .ptr .align 1 _Z13kernelUpdateYPdPKdS1_S1_S1_PKbdi_param_4,
	.param .u64 .ptr .align 1 _Z13kernelUpdateYPdPKdS1_S1_S1_PKbdi_param_5,
	.param .f64 _Z13kernelUpdateYPdPKdS1_S1_S1_PKbdi_param_6,
	.param .u32 _Z13kernelUpdateYPdPKdS1_S1_S1_PKbdi_param_7
)
{
	.reg .pred 	%p<4>;
	.reg .b16 	%rs<2>;
	.reg .b32 	%r<11>;
	.reg .b64 	%rd<21>;
	.reg .b64 	%fd<11>;

	ld.param.u64 	%rd7, [_Z13kernelUpdateYPdPKdS1_S1_S1_PKbdi_param_0];
	ld.param.u64 	%rd8, [_Z13kernelUpdateYPdPKdS1_S1_S1_PKbdi_param_1];
	ld.param.u64 	%rd9, [_Z13kernelUpdateYPdPKdS1_S1_S1_PKbdi_param_2];
	ld.param.u64 	%rd10, [_Z13kernelUpdateYPdPKdS1_S1_S1_PKbdi_param_3];
	ld.param.u64 	%rd11, [_Z13kernelUpdateYPdPKdS1_S1_S1_PKbdi_param_4];
	ld.param.u64 	%rd12, [_Z13kernelUpdateYPdPKdS1_S1_S1_PKbdi_param_5];
	ld.param.f64 	%fd1, [_Z13kernelUpdateYPdPKdS1_S1_S1_PKbdi_param_6];
	ld.param.u32 	%r6, [_Z13kernelUpdateYPdPKdS1_S1_S1_PKbdi_param_7];
	mov.u32 	%r7, %ctaid.x;
	mov.u32 	%r1, %ntid.x;
	mov.u32 	%r8, %tid.x;
	mad.lo.s32 	%r10, %r7, %r1, %r8;
	setp.ge.s32 	%p1, %r10, %r6;
	@%p1 bra 	$L__BB1_3;
	mov.u32 	%r9, %nctaid.x;
	mul.lo.s32 	%r3, %r1, %r9;
	cvta.to.global.u64 	%rd1, %rd10;
	cvta.to.global.u64 	%rd2, %rd11;
	cvta.to.global.u64 	%rd3, %rd9;
	cvta.to.global.u64 	%rd4, %rd8;
	cvta.to.global.u64 	%rd5, %rd12;
	cvta.to.global.u64 	%rd6, %rd7;
$L__BB1_2:
	cvt.s64.s32 	%rd13, %r10;
	mul.wide.s32 	%rd14, %r10, 8;
	add.s64 	%rd15, %rd1, %rd14;
	ld.global.f64 	%fd2, [%rd15];
	add.s64 	%rd16, %rd2, %rd14;
	ld.global.f64 	%fd3, [%rd16];
	add.s64 	%rd17, %rd3, %rd14;
	ld.global.f64 	%fd4, [%rd17];
	add.f64 	%fd5, %fd3, %fd4;
	fma.rn.f64 	%fd6, %fd2, 0dC000000000000000, %fd5;
	add.s64 	%rd18, %rd4, %rd14;
	ld.global.f64 	%fd7, [%rd18];
	fma.rn.f64 	%fd8, %fd1, %fd6, %fd7;
	add.s64 	%rd19, %rd5, %rd13;
	ld.global.u8 	%rs1, [%rd19];
	setp.eq.s16 	%p2, %rs1, 0;
	max.f64 	%fd9, %fd8, 0d0000000000000000;
	selp.f64 	%fd10, %fd9, %fd8, %p2;
	add.s64 	%rd20, %rd6, %rd14;
	st.global.f64 	[%rd20], %fd10;
	add.s32 	%r10, %r10, %r3;
	setp.lt.s32 	%p3, %r10, %r6;
	@%p3 bra 	$L__BB1_2;
$L__BB1_3:
	ret;

}
	// .globl	_Z20kernelUpdateAveragesPdS_PKdS1_dii
.visible .entry _Z20kernelUpdateAveragesPdS_PKdS1_dii(
	.param .u64 .ptr .align 1 _Z20kernelUpdateAveragesPdS_PKdS1_dii_param_0,
	.param .u64 .ptr .align 1 _Z20kernelUpdateAveragesPdS_PKdS1_dii_param_1,
	.param .u64 .ptr .align 1 _Z20kernelUpdateAveragesPdS_PKdS1_dii_param_2,
	.param .u64 .ptr .align 1 _Z20kernelUpdateAveragesPdS_PKdS1_dii_param_3,
	.param .f64 _Z20kernelUpdateAveragesPdS_PKdS1_dii_param_4,
	.param .u32 _Z20kernelUpdateAveragesPdS_PKdS1_dii_param_5,
	.param .u32 _Z20kernelUpdateAveragesPdS_PKdS1_dii_param_6
)
{
	.reg .pred 	%p<5>;
	.reg .b32 	%r<17>;
	.reg .b64 	%rd<15>;
	.reg .b64 	%fd<8>;

	ld.param.u64 	%rd5, [_Z20kernelUpdateAveragesPdS_PKdS1_dii_param_0];
	ld.param.u64 	%rd6, [_Z20kernelUpdateAveragesPdS_PKdS1_dii_param_1];
	ld.param.u64 	%rd7, [_Z20kernelUpdateAveragesPdS_PKdS1_dii_param_2];
	ld.param.u64 	%rd8, [_Z20kernelUpdateAveragesPdS_PKdS1_dii_param_3];
	ld.param.f64 	%fd1, [_Z20kernelUpdateAveragesPdS_PKdS1_dii_param_4];
	ld.param.u32 	%r9, [_Z20kernelUpdateAveragesPdS_PKdS1_dii_param_5];
	ld.param.u32 	%r10, [_Z20kernelUpdateAveragesPdS_PKdS1_dii_param_6];
	mov.u32 	%r11, %ctaid.x;
	mov.u32 	%r1, %ntid.x;
	mov.u32 	%r12, %tid.x;
	mad.lo.s32 	%r16, %r11, %r1, %r12;
	setp.ge.s32 	%p1, %r16, %r9;
	@%p1 bra 	$L__BB2_3;
	mov.u32 	%r13, %nctaid.x;
	mul.lo.s32 	%r3, %r1, %r13;
	cvta.to.global.u64 	%rd1, %rd7;
	cvta.to.global.u64 	%rd2, %rd5;
	mov.u32 	%r15, %r16;
$L__BB2_2:
	mul.wide.s32 	%rd9, %r15, 8;
	add.s64 	%rd10, %rd1, %rd9;
	ld.global.f64 	%fd2, [%rd10];
	add.s64 	%rd11, %rd2, %rd9;
	ld.global.f64 	%fd3, [%rd11];
	fma.rn.f64 	%fd4, %fd1, %fd2, %fd3;
	st.global.f64 	[%rd11], %fd4;
	add.s32 	%r15, %r15, %r3;
	setp.lt.s32 	%p2, %r15, %r9;
	@%p2 bra 	$L__BB2_2;
$L__BB2_3:
	setp.ge.s32 	%p3, %r16, %r10;
	@%p3 bra 	$L__BB2_6;
	mov.u32 	%r14, %nctaid.x;
	mul.lo.s32 	%r4, %r1, %r14;
	cvta.to.global.u64 	%rd3, %rd8;
	cvta.to.global.u64 	%rd4, %rd6;
$L__BB2_5:
	mul.wide.s32 	%rd12, %r16, 8;
	add.s64 	%rd13, %rd3, %rd12;
	ld.global.f64 	%fd5, [%rd13];
	add.s64 	%rd14, %rd4, %rd12;
	ld.global.f64 	%fd6, [%rd14];
	fma.rn.f64 	%fd7, %fd1, %fd5, %fd6;
	st.global.f64 	[%rd14], %fd7;
	add.s32 	%r16, %r16, %r4;
	setp.lt.s32 	%p4, %r16, %r10;
	@%p4 bra 	$L__BB2_5;
$L__BB2_6:
	ret;

}
	// .globl	_Z17kernelScaleVectorPdPKddi
.visible .entry _Z17kernelScaleVectorPdPKddi(
	.param .u64 .ptr .align 1 _Z17kernelScaleVectorPdPKddi_param_0,
	.param .u64 .ptr .align 1 _Z17kernelScaleVectorPdPKddi_param_1,
	.param .f64 _Z17kernelScaleVectorPdPKddi_param_2,
	.param .u32 _Z17kernelScaleVectorPdPKddi_param_3
)
{
	.reg .pred 	%p<3>;
	.reg .b32 	%r<11>;
	.reg .b64 	%rd<8>;
	.reg .b64 	%fd<4>;

	ld.param.u64 	%rd3, [_Z17kernelScaleVectorPdPKddi_param_0];
	ld.param.u64 	%rd4, [_Z17kernelScaleVectorPdPKddi_param_1];
	ld.param.f64 	%fd1, [_Z17kernelScaleVectorPdPKddi_param_2];
	ld.param.u32 	%r6, [_Z17kernelScaleVectorPdPKddi_param_3];
	mov.u32 	%r7, %ctaid.x;
	mov.u32 	%r1, %ntid.x;
	mov.u32 	%r8, %tid.x;
	mad.lo.s32 	%r10, %r7, %r1, %r8;
	setp.ge.s32 	%p1, %r10, %r6;
	@%p1 bra 	$L__BB3_3;
	mov.u32 	%r9, %nctaid.x;
	mul.lo.s32 	%r3, %r1, %r9;
	cvta.to.global.u64 	%rd1, %rd4;
	cvta.to.global.u64 	%rd2, %rd3;
$L__BB3_2:
	mul.wide.s32 	%rd5, %r10, 8;
	add.s64 	%rd6, %rd1, %rd5;
	ld.global.f64 	%fd2, [%rd6];
	mul.f64 	%fd3, %fd1, %fd2;
	add.s64 	%rd7, %rd2, %rd5;
	st.global.f64 	[%rd7], %fd3;
	add.s32 	%r10, %r10, %r3;
	setp.lt.s32 	%p2, %r10, %r6;
	@%p2 bra 	$L__BB3_2;
$L__BB3_3:
	ret;

}
	// .globl	_Z17kernelCheckPrimalPdPKdS1_S1_S1_PKbi
.visible .entry _Z17kernelCheckPrimalPdPKdS1_S1_S1_PKbi(
	.param .u64 .ptr .align 1 _Z17kernelCheckPrimalPdPKdS1_S1_S1_PKbi_param_0,
	.param .u64 .ptr .align 1 _Z17kernelCheckPrimalPdPKdS1_S1_S1_PKbi_param_1,
	.param .u64 .ptr .align 1 _Z17kernelCheckPrimalPdPKdS1_S1_S1_PKbi_param_2,
	.param .u64 .ptr .align 1 _Z17kernelCheckPrimalPdPKdS1_S1_S1_PKbi_param_3,
	.param .u64 .ptr .align 1 _Z17kernelCheckPrimalPdPKdS1_S1_S1_PKbi_param_4,
	.param .u64 .ptr .align 1 _Z17kernelCheckPrimalPdPKdS1_S1_S1_PKbi_param_5,
	.param .u32 _Z17kernelCheckPrimalPdPKdS1_S1_S1_PKbi_param_6
)
{
	.reg .pred 	%p<9>;
	.reg .b16 	%rs<3>;
	.reg .b32 	%r<14>;
	.reg .b64 	%rd<26>;
	.reg .b64 	%fd<40>;

	ld.param.u64 	%rd6, [_Z17kernelCheckPrimalPdPKdS1_S1_S1_PKbi_param_0];
	ld.param.u64 	%rd8, [_Z17kernelCheckPrimalPdPKdS1_S1_S1_PKbi_param_1];
	ld.param.u64 	%rd9, [_Z17kernelCheckPrimalPdPKdS1_S1_S1_PKbi_param_2];
	ld.param.u64 	%rd10, [_Z17kernelCheckPrimalPdPKdS1_S1_S1_PKbi_param_3];
	ld.param.u64 	%rd7, [_Z17kernelCheckPrimalPdPKdS1_S1_S1_PKbi_param_4];
	ld.param.u64 	%rd11, [_Z17kernelCheckPrimalPdPKdS1_S1_S1_PKbi_param_5];
	ld.param.u32 	%r8, [_Z17kernelCheckPrimalPdPKdS1_S1_S1_PKbi_param_6];
	cvta.to.global.u64 	%rd1, %rd11;
	cvta.to.global.u64 	%rd2, %rd8;
	cvta.to.global.u64 	%rd3, %rd10;
	cvta.to.global.u64 	%rd4, %rd9;
	mov.u32 	%r9, %ctaid.x;
	mov.u32 	%r1, %ntid.x;
	mov.u32 	%r10, %tid.x;
	mad.lo.s32 	%r12, %r9, %r1, %r10;
	setp.ge.s32 	%p1, %r12, %r8;
	mov.f64 	%fd38, 0d0000000000000000;
	mov.f64 	%fd39, %fd38;
	@%p1 bra 	$L__BB4_6;
	setp.eq.s64 	%p2, %rd7, 0;
	mov.u32 	%r11, %nctaid.x;
	mul.lo.s32 	%r3, %r1, %r11;
	@%p2 bra 	$L__BB4_4;
	cvta.to.global.u64 	%rd5, %rd7;
	mov.f64 	%fd39, 0d0000000000000000;
	mov.f64 	%fd38, %fd39;
$L__BB4_3:
	cvt.s64.s32 	%rd12, %r12;
	mul.wide.s32 	%rd13, %r12, 8;
	add.s64 	%rd14, %rd4, %rd13;
	ld.global.f64 	%fd13, [%rd14];
	add.s64 	%rd15, %rd3, %rd13;
	ld.global.f64 	%fd14, [%rd15];
	add.s64 	%rd16, %rd2, %rd13;
	ld.global.f64 	%fd15, [%rd16];
	abs.f64 	%fd16, %fd14;
	setp.lt.f64 	%p3, %fd16, 0d4415AF1D78B58C40;
	fma.rn.f64 	%fd17, %fd13, %fd14, %fd39;
	selp.f64 	%fd39, %fd17, %fd39, %p3;
	sub.f64 	%fd18, %fd15, %fd14;
	add.s64 	%rd17, %rd1, %rd12;
	ld.global.u8 	%rs1, [%rd17];
	setp.eq.s16 	%p4, %rs1, 0;
	min.f64 	%fd19, %fd18, 0d0000000000000000;
	selp.f64 	%fd20, %fd19, %fd18, %p4;
	add.s64 	%rd18, %rd5, %rd13;
	ld.global.f64 	%fd21, [%rd18];
	mul.f64 	%fd22, %fd20, %fd21;
	fma.rn.f64 	%fd38, %fd22, %fd22, %fd38;
	add.s32 	%r12, %r12, %r3;
	setp.lt.s32 	%p5, %r12, %r8;
	@%p5 bra 	$L__BB4_3;
	bra.uni 	$L__BB4_6;
$L__BB4_4:
	mov.f64 	%fd39, 0d0000000000000000;
	mov.f64 	%fd38, %fd39;
$L__BB4_5:
	cvt.s64.s32 	%rd19, %r12;
	mul.wide.s32 	%rd20, %r12, 8;
	add.s64 	%rd21, %rd4, %rd20;
	ld.global.f64 	%fd24, [%rd21];
	add.s64 	%rd22, %rd3, %rd20;
	ld.global.f64 	%fd25, [%rd22];
	add.s64 	%rd23, %rd2, %rd20;
	ld.global.f64 	%fd26, [%rd23];
	abs.f64 	%fd27, %fd25;
	setp.lt.f64 	%p6, %fd27, 0d4415AF1D78B58C40;
	fma.rn.f64 	%fd28, %fd24, %fd25, %fd39;
	selp.f64 	%fd39, %fd28, %fd39, %p6;
	sub.f64 	%fd29, %fd26, %fd25;
	add.s64 	%rd24, %rd1, %rd19;
	ld.global.u8 	%rs2, [%rd24];
	setp.eq.s16 	%p7, %rs2, 0;
	min.f64 	%fd30, %fd29, 0d0000000000000000;
	selp.f64 	%fd31, %fd30, %fd29, %p7;
	fma.rn.f64 	%fd38, %fd31, %fd31, %fd38;
	add.s32 	%r12, %r12, %r3;
	setp.lt.s32 	%p8, %r12, %r8;
	@%p8 bra 	$L__BB4_5;
$L__BB4_6:
	cvta.to.global.u64 	%rd25, %rd6;
	atom.global.add.f64 	%fd32, [%rd25], %fd38;
	atom.global.add.f64 	%fd33, [%rd25+24], %fd39;
	ret;

}
	// .globl	_Z15kernelCheckDualPdS_S_PKdS1_S1_S1_S1_S1_i
.visible .entry _Z15kernelCheckDualPdS_S_PKdS1_S1_S1_S1_S1_i(
	.param .u64 .ptr .align 1 _Z15kernelCheckDualPdS_S_PKdS1_S1_S1_S1_S1_i_param_0,
	.param .u64 .ptr .align 1 _Z15kernelCheckDualPdS_S_PKdS1_S1_S1_S1_S1_i_param_1,
	.param .u64 .ptr .align 1 _Z15kernelCheckDualPdS_S_PKdS1_S1_S1_S1_S1_i_param_2,
	.param .u64 .ptr .align 1 _Z15kernelCheckDualPdS_S_PKdS1_S1_S1_S1_S1_i_param_3,
	.param .u64 .ptr .align 1 _Z15kernelCheckDualPdS_S_PKdS1_S1_S1_S1_S1_i_param_4,
	.param .u64 .ptr .align 1 _Z15kernelCheckDualPdS_S_PKdS1_S1_S1_S1_S1_i_param_5,
	.param .u64 .ptr .align 1 _Z15kernelCheckDualPdS_S_PKdS1_S1_S1_S1_S1_i_param_6,
	.param .u64 .ptr .align 1 _Z15kernelCheckDualPdS_S_PKdS1_S1_S1_S1_S1_i_param_7,
	.param .u64 .ptr .align 1 _Z15kernelCheckDualPdS_S_PKdS1_S1_S1_S1_S1_i_param_8,
	.param .u32 _Z15kernelCheckDualPdS_S_PKdS1_S1_S1_S1_S1_i_param_9
)
{
	.reg .pred 	%p<9>;
	.reg .b32 	%r<14>;
	.reg .b64 	%rd<48>;
	.reg .b64 	%fd<69>;

	ld.param.u64 	%rd10, [_Z15kernelCheckDualPdS_S_PKdS1_S1_S1_S1_S1_i_param_1];
	ld.param.u64 	%rd11, [_Z15kernelCheckDualPdS_S_PKdS1_S1_S1_S1_S1_i_param_2];
	ld.param.u64 	%rd12, [_Z15kernelCheckDualPdS_S_PKdS1_S1_S1_S1_S1_i_param_3];
	ld.param.u64 	%rd13, [_Z15kernelCheckDualPdS_S_PKdS1_S1_S1_S1_S1_i_param_4];
	ld.param.u32 	%r8, [_Z15kernelCheckDualPdS_S_PKdS1_S1_S1_S1_S1_i_param_9];
	cvta.to.global.u64 	%rd1, %rd11;
	cvta.to.global.u64 	%rd2, %rd10;
	cvta.to.global.u64 	%rd3, %rd12;
	cvta.to.global.u64 	%rd4, %rd13;
	mov.u32 	%r9, %ctaid.x;
	mov.u32 	%r1, %ntid.x;
	mov.u32 	%r10, %tid.x;
	mad.lo.s32 	%r12, %r9, %r1, %r10;
	setp.ge.s32 	%p1, %r12, %r8;
	mov.f64 	%fd66, 0d0000000000000000;
	mov.f64 	%fd67, %fd66;
	mov.f64 	%fd68, %fd66;
	@%p1 bra 	$L__BB5_4;
	ld.param.u64 	%rd46, [_Z15kernelCheckDualPdS_S_PKdS1_S1_S1_S1_S1_i_param_8];
	setp.eq.s64 	%p2, %rd46, 0;
	mov.u32 	%r11, %nctaid.x;
	mul.lo.s32 	%r3, %r1, %r11;
	mov.f64 	%fd68, 0d0000000000000000;
	mov.f64 	%fd67, %fd68;
	mov.f64 	%fd66, %fd68;
	@%p2 bra 	$L__BB5_2;
	bra.uni 	$L__BB5_3;
$L__BB5_2:
	ld.param.u64 	%rd45, [_Z15kernelCheckDualPdS_S_PKdS1_S1_S1_S1_S1_i_param_7];
	ld.param.u64 	%rd43, [_Z15kernelCheckDualPdS_S_PKdS1_S1_S1_S1_S1_i_param_6];
	ld.param.u64 	%rd41, [_Z15kernelCheckDualPdS_S_PKdS1_S1_S1_S1_S1_i_param_5];
	mul.wide.s32 	%rd27, %r12, 8;
	add.s64 	%rd28, %rd4, %rd27;
	ld.global.f64 	%fd39, [%rd28];
	cvta.to.global.u64 	%rd29, %rd41;
	add.s64 	%rd30, %rd29, %rd27;
	ld.global.f64 	%fd40, [%rd30];
	add.s64 	%rd31, %rd3, %rd27;
	ld.global.f64 	%fd41, [%rd31];
	cvta.to.global.u64 	%rd32, %rd43;
	add.s64 	%rd33, %rd32, %rd27;
	ld.global.f64 	%fd42, [%rd33];
	cvta.to.global.u64 	%rd34, %rd45;
	add.s64 	%rd35, %rd34, %rd27;
	ld.global.f64 	%fd43, [%rd35];
	fma.rn.f64 	%fd67, %fd39, %fd40, %fd67;
	sub.f64 	%fd44, %fd40, %fd41;
	setp.gt.f64 	%p6, %fd42, 0dC415AF1D78B58C40;
	max.f64 	%fd45, %fd44, 0d0000000000000000;
	selp.f64 	%fd46, %fd45, 0d0000000000000000, %p6;
	setp.lt.f64 	%p7, %fd43, 0d4415AF1D78B58C40;
	neg.f64 	%fd47, %fd44;
	max.f64 	%fd48, %fd47, 0d0000000000000000;
	selp.f64 	%fd49, %fd48, 0d0000000000000000, %p7;
	add.s64 	%rd36, %rd2, %rd27;
	st.global.f64 	[%rd36], %fd46;
	add.s64 	%rd37, %rd1, %rd27;
	st.global.f64 	[%rd37], %fd49;
	sub.f64 	%fd50, %fd44, %fd46;
	add.f64 	%fd51, %fd50, %fd49;
	fma.rn.f64 	%fd66, %fd51, %fd51, %fd66;
	fma.rn.f64 	%fd52, %fd42, %fd46, 0d0000000000000000;
	selp.f64 	%fd53, %fd52, 0d0000000000000000, %p6;
	mul.f64 	%fd54, %fd43, %fd49;
	sub.f64 	%fd55, %fd53, %fd54;
	selp.f64 	%fd56, %fd55, %fd53, %p7;
	add.f64 	%fd68, %fd68, %fd56;
	add.s32 	%r12, %r12, %r3;
	setp.lt.s32 	%p8, %r12, %r8;
	@%p8 bra 	$L__BB5_2;
	bra.uni 	$L__BB5_4;
$L__BB5_3:
	ld.param.u64 	%rd47, [_Z15kernelCheckDualPdS_S_PKdS1_S1_S1_S1_S1_i_param_8];
	ld.param.u64 	%rd44, [_Z15kernelCheckDualPdS_S_PKdS1_S1_S1_S1_S1_i_param_7];
	ld.param.u64 	%rd42, [_Z15kernelCheckDualPdS_S_PKdS1_S1_S1_S1_S1_i_param_6];
	ld.param.u64 	%rd40, [_Z15kernelCheckDualPdS_S_PKdS1_S1_S1_S1_S1_i_param_5];
	mul.wide.s32 	%rd14, %r12, 8;
	add.s64 	%rd15, %rd4, %rd14;
	ld.global.f64 	%fd18, [%rd15];
	cvta.to.global.u64 	%rd16, %rd40;
	add.s64 	%rd17, %rd16, %rd14;
	ld.global.f64 	%fd19, [%rd17];
	add.s64 	%rd18, %rd3, %rd14;
	ld.global.f64 	%fd20, [%rd18];
	cvta.to.global.u64 	%rd19, %rd42;
	add.s64 	%rd20, %rd19, %rd14;
	ld.global.f64 	%fd21, [%rd20];
	cvta.to.global.u64 	%rd21, %rd44;
	add.s64 	%rd22, %rd21, %rd14;
	ld.global.f64 	%fd22, [%rd22];
	fma.rn.f64 	%fd67, %fd18, %fd19, %fd67;
	sub.f64 	%fd23, %fd19, %fd20;
	setp.gt.f64 	%p3, %fd21, 0dC415AF1D78B58C40;
	max.f64 	%fd24, %fd23, 0d0000000000000000;
	selp.f64 	%fd25, %fd24, 0d0000000000000000, %p3;
	setp.lt.f64 	%p4, %fd22, 0d4415AF1D78B58C40;
	neg.f64 	%fd26, %fd23;
	max.f64 	%fd27, %fd26, 0d0000000000000000;
	selp.f64 	%fd28, %fd27, 0d0000000000000000, %p4;
	add.s64 	%rd23, %rd2, %rd14;
	st.global.f64 	[%rd23], %fd25;
	add.s64 	%rd24, %rd1, %rd14;
	st.global.f64 	[%rd24], %fd28;
	sub.f64 	%fd29, %fd23, %fd25;
	add.f64 	%fd30, %fd29, %fd28;
	cvta.to.global.u64 	%rd25, %rd47;
	add.s64 	%rd26, %rd25, %rd14;
	ld.global.f64 	%fd31, [%rd26];
	mul.f64 	%fd32, %fd30, %fd31;
	fma.rn.f64 	%fd66, %fd32, %fd32, %fd66;
	fma.rn.f64 	%fd33, %fd21, %fd25, 0d0000000000000000;
	selp.f64 	%fd34, %fd33, 0d0000000000000000, %p3;
	mul.f64 	%fd35, %fd22, %fd28;
	sub.f64 	%fd36, %fd34, %fd35;
	selp.f64 	%fd37, %fd36, %fd34, %p4;
	add.f64 	%fd68, %fd68, %fd37;
	add.s32 	%r12, %r12, %r3;
	setp.lt.s32 	%p5, %r12, %r8;
	@%p5 bra 	$L__BB5_3;
$L__BB5_4:
	ld.param.u64 	%rd39, [_Z15kernelCheckDualPdS_S_PKdS1_S1_S1_S1_S1_i_param_0];
	cvta.to.global.u64 	%rd38, %rd39;
	atom.global.add.f64 	%fd57, [%rd38+8], %fd66;
	atom.global.add.f64 	%fd58, [%rd38+16], %fd67;
	atom.global.add.f64 	%fd59, [%rd38+24], %fd68;
	ret;

}


// ===== COMPILED SASS (sm_100) =====

	.target	sm_100

	.elftype	@"ET_EXEC"


//--------------------- .note.nv.tkinfo           --------------------------
	.section	.note.nv.tkinfo,"",@"SHT_NOTE"
	.sectionflags	@"SHF_NOTE_NV_TKINFO"
	.tkinfo
        /*0018*/ 	.word	0x00000002
        /*0030*/ 	.string	""
        /*0030*/ 	.string	"ptxas"
        /*0030*/ 	.string	"Cuda compilation tools, release 13.0, V13.0.88"
        /*0030*/ 	.string	"Build cuda_13.0.r13.0/compiler.36424714_0"
        /*0030*/ 	.string	"-arch sm_100 -m 64 "



//--------------------- .note.nv.cuinfo           --------------------------
	.section	.note.nv.cuinfo,"",@"SHT_NOTE"
	.sectionflags	@"SHF_NOTE_NV_CUINFO"
        /*0018*/ 	.short	0x0002
        /*001a*/ 	.short	0x0064
        /*001c*/ 	.short	0x0082
	.zero		2


//--------------------- .nv.info                  --------------------------
	.section	.nv.info,"",@"SHT_CUDA_INFO"
	.align	4


	//----- nvinfo : EIATTR_REGCOUNT
	.align		4
        /*0000*/ 	.byte	0x04, 0x2f
        /*0002*/ 	.short	(.L_1 - .L_0)
	.align		4
.L_0:
        /*0004*/ 	.word	index@(_Z13kernelUpdateXPdPKdS1_S1_S1_S1_di)
        /*0008*/ 	.word	0x00000012


	//----- nvinfo : EIATTR_FRAME_SIZE
	.align		4
.L_1:
        /*000c*/ 	.byte	0x04, 0x11
        /*000e*/ 	.short	(.L_3 - .L_2)
	.align		4
.L_2:
        /*0010*/ 	.word	index@(_Z13kernelUpdateXPdPKdS1_S1_S1_S1_di)
        /*0014*/ 	.word	0x00000000


	//----- nvinfo : EIATTR_REGCOUNT
	.align		4
.L_3:
        /*0018*/ 	.byte	0x04, 0x2f
        /*001a*/ 	.short	(.L_5 - .L_4)
	.align		4
.L_4:
        /*001c*/ 	.word	index@(_Z13kernelUpdateYPdPKdS1_S1_S1_PKbdi)
        /*0020*/ 	.word	0x0000001e


	//----- nvinfo : EIATTR_FRAME_SIZE
	.align		4
.L_5:
        /*0024*/ 	.byte	0x04, 0x11
        /*0026*/ 	.short	(.L_7 - .L_6)
	.align		4
.L_6:
        /*0028*/ 	.word	index@(_Z13kernelUpdateYPdPKdS1_S1_S1_PKbdi)
        /*002c*/ 	.word	0x00000000


	//----- nvinfo : EIATTR_REGCOUNT
	.align		4
.L_7:
        /*0030*/ 	.byte	0x04, 0x2f
        /*0032*/ 	.short	(.L_9 - .L_8)
	.align		4
.L_8:
        /*0034*/ 	.word	index@(_Z20kernelUpdateAveragesPdS_PKdS1_dii)
        /*0038*/ 	.word	0x00000011


	//----- nvinfo : EIATTR_FRAME_SIZE
	.align		4
.L_9:
        /*003c*/ 	.byte	0x04, 0x11
        /*003e*/ 	.short	(.L_11 - .L_10)
	.align		4
.L_10:
        /*0040*/ 	.word	index@(_Z20kernelUpdateAveragesPdS_PKdS1_dii)
        /*0044*/ 	.word	0x00000000


	//----- nvinfo : EIATTR_REGCOUNT
	.align		4
.L_11:
        /*0048*/ 	.byte	0x04, 0x2f
        /*004a*/ 	.short	(.L_13 - .L_12)
	.align		4
.L_12:
        /*004c*/ 	.word	index@(_Z17kernelScaleVectorPdPKddi)
        /*0050*/ 	.word	0x00000010


	//----- nvinfo : EIATTR_FRAME_SIZE
	.align		4
.L_13:
        /*0054*/ 	.byte	0x04, 0x11
        /*0056*/ 	.short	(.L_15 - .L_14)
	.align		4
.L_14:
        /*0058*/ 	.word	index@(_Z17kernelScaleVectorPdPKddi)
        /*005c*/ 	.word	0x00000000


	//----- nvinfo : EIATTR_REGCOUNT
	.align		4
.L_15:
        /*0060*/ 	.byte	0x04, 0x2f
        /*0062*/ 	.short	(.L_17 - .L_16)
	.align		4
.L_16:
        /*0064*/ 	.word	index@(_Z17kernelCheckPrimalPdPKdS1_S1_S1_PKbi)
        /*0068*/ 	.word	0x00000020


	//----- nvinfo : EIATTR_FRAME_SIZE
	.align		4
.L_17:
        /*006c*/ 	.byte	0x04, 0x11
        /*006e*/ 	.short	(.L_19 - .L_18)
	.align		4
.L_18:
        /*0070*/ 	.word	index@(_Z17kernelCheckPrimalPdPKdS1_S1_S1_PKbi)
        /*0074*/ 	.word	0x00000000


	//----- nvinfo : EIATTR_REGCOUNT
	.align		4
.L_19:
        /*0078*/ 	.byte	0x04, 0x2f
        /*007a*/ 	.short	(.L_21 - .L_20)
	.align		4
.L_20:
        /*007c*/ 	.word	index@(_Z15kernelCheckDualPdS_S_PKdS1_S1_S1_S1_S1_i)
        /*0080*/ 	.word	0x00000020


	//----- nvinfo : EIATTR_FRAME_SIZE
	.align		4
.L_21:
        /*0084*/ 	.byte	0x04, 0x11
        /*0086*/ 	.short	(.L_23 - .L_22)
	.align		4
.L_22:
        /*0088*/ 	.word	index@(_Z15kernelCheckDualPdS_S_PKdS1_S1_S1_S1_S1_i)
        /*008c*/ 	.word	0x00000000


	//----- nvinfo : EIATTR_MIN_STACK_SIZE
	.align		4
.L_23:
        /*0090*/ 	.byte	0x04, 0x12
        /*0092*/ 	.short	(.L_25 - .L_24)
	.align		4
.L_24:
        /*0094*/ 	.word	index@(_Z15kernelCheckDualPdS_S_PKdS1_S1_S1_S1_S1_i)
        /*0098*/ 	.word	0x00000000


	//----- nvinfo : EIATTR_MIN_STACK_SIZE
	.align		4
.L_25:
        /*009c*/ 	.byte	0x04, 0x12
        /*009e*/ 	.short	(.L_27 - .L_26)
	.align		4
.L_26:
        /*00a0*/ 	.word	index@(_Z17kernelCheckPrimalPdPKdS1_S1_S1_PKbi)
        /*00a4*/ 	.word	0x00000000


	//----- nvinfo : EIATTR_MIN_STACK_SIZE
	.align		4
.L_27:
        /*00a8*/ 	.byte	0x04, 0x12
        /*00aa*/ 	.short	(.L_29 - .L_28)
	.align		4
.L_28:
        /*00ac*/ 	.word	index@(_Z17kernelScaleVectorPdPKddi)
        /*00b0*/ 	.word	0x00000000


	//----- nvinfo : EIATTR_MIN_STACK_SIZE
	.align		4
.L_29:
        /*00b4*/ 	.byte	0x04, 0x12
        /*00b6*/ 	.short	(.L_31 - .L_30)
	.align		4
.L_30:
        /*00b8*/ 	.word	index@(_Z20kernelUpdateAveragesPdS_PKdS1_dii)
        /*00bc*/ 	.word	0x00000000


	//----- nvinfo : EIATTR_MIN_STACK_SIZE
	.align		4
.L_31:
        /*00c0*/ 	.byte	0x04, 0x12
        /*00c2*/ 	.short	(.L_33 - .L_32)
	.align		4
.L_32:
        /*00c4*/ 	.word	index@(_Z13kernelUpdateYPdPKdS1_S1_S1_PKbdi)
        /*00c8*/ 	.word	0x00000000


	//----- nvinfo : EIATTR_MIN_STACK_SIZE
	.align		4
.L_33:
        /*00cc*/ 	.byte	0x04, 0x12
        /*00ce*/ 	.short	(.L_35 - .L_34)
	.align		4
.L_34:
        /*00d0*/ 	.word	index@(_Z13kernelUpdateXPdPKdS1_S1_S1_S1_di)
        /*00d4*/ 	.word	0x00000000
.L_35:


//--------------------- .nv.compat                --------------------------
	.section	.nv.compat,"",@"SHT_CUDA_COMPAT_INFO"
	.align	4
        /*0000*/ 	.byte	0x02, 0x09, 0x00, 0x00, 0x02, 0x02, 0x01, 0x00, 0x02, 0x05, 0x05, 0x00, 0x03, 0x07, 0x01, 0x01
        /*0010*/ 	.byte	0x02, 0x03, 0x00, 0x00, 0x02, 0x06, 0x01, 0x00, 0x04, 0x0b, 0x08, 0x00, 0x01, 0x00, 0x00, 0x00
        /*0020*/ 	.byte	0x00, 0x00, 0x00, 0x00


//--------------------- .nv.info._Z15kernelCheckDualPdS_S_PKdS1_S1_S1_S1_S1_i --------------------------
	.section	.nv.info._Z15kernelCheckDualPdS_S_PKdS1_S1_S1_S1_S1_i,"",@"SHT_CUDA_INFO"
	.sectionflags	@""
	.align	4


	//----- nvinfo : EIATTR_CUDA_API_VERSION
	.align		4
        /*0000*/ 	.byte	0x04, 0x37
        /*0002*/ 	.short	(.L_37 - .L_36)
.L_36:
        /*0004*/ 	.word	0x00000082


	//----- nvinfo : EIATTR_KPARAM_INFO
	.align		4
.L_37:
        /*0008*/ 	.byte	0x04, 0x17
        /*000a*/ 	.short	(.L_39 - .L_38)
.L_38:
        /*000c*/ 	.word	0x00000000
        /*0010*/ 	.short	0x0009
        /*0012*/ 	.short	0x0048
        /*0014*/ 	.byte	0x00, 0xf0, 0x11, 0x00


	//----- nvinfo : EIATTR_KPARAM_INFO
	.align		4
.L_39:
        /*0018*/ 	.byte	0x04, 0x17
        /*001a*/ 	.short	(.L_41 - .L_40)
.L_40:
        /*001c*/ 	.word	0x00000000
        /*0020*/ 	.short	0x0008
        /*0022*/ 	.short	0x0040
        /*0024*/ 	.byte	0x00, 0xf5, 0x21, 0x00


	//----- nvinfo : EIATTR_KPARAM_INFO
	.align		4
.L_41:
        /*0028*/ 	.byte	0x04, 0x17
        /*002a*/ 	.short	(.L_43 - .L_42)
.L_42:
        /*002c*/ 	.word	0x00000000
        /*0030*/ 	.short	0x0007
        /*0032*/ 	.short	0x0038
        /*0034*/ 	.byte	0x00, 0xf5, 0x21, 0x00


	//----- nvinfo : EIATTR_KPARAM_INFO
	.align		4
.L_43:
        /*0038*/ 	.byte	0x04, 0x17
        /*003a*/ 	.short	(.L_45 - .L_44)
.L_44:
        /*003c*/ 	.word	0x00000000
        /*0040*/ 	.short	0x0006
        /*0042*/ 	.short	0x0030
        /*0044*/ 	.byte	0x00, 0xf5, 0x21, 0x00


	//----- nvinfo : EIATTR_KPARAM_INFO
	.align		4
.L_45:
        /*0048*/ 	.byte	0x04, 0x17
        /*004a*/ 	.short	(.L_47 - .L_46)
.L_46:
        /*004c*/ 	.word	0x00000000
        /*0050*/ 	.short	0x0005
        /*0052*/ 	.short	0x0028
        /*0054*/ 	.byte	0x00, 0xf5, 0x21, 0x00


	//----- nvinfo : EIATTR_KPARAM_INFO
	.align		4
.L_47:
        /*0058*/ 	.byte	0x04, 0x17
        /*005a*/ 	.short	(.L_49 - .L_48)
.L_48:
        /*005c*/ 	.word	0x00000000
        /*0060*/ 	.short	0x0004
        /*0062*/ 	.short	0x0020
        /*0064*/ 	.byte	0x00, 0xf5, 0x21, 0x00


	//----- nvinfo : EIATTR_KPARAM_INFO
	.align		4
.L_49:
        /*0068*/ 	.byte	0x04, 0x17
        /*006a*/ 	.short	(.L_51 - .L_50)
.L_50:
        /*006c*/ 	.word	0x00000000
        /*0070*/ 	.short	0x0003
        /*0072*/ 	.short	0x0018
        /*0074*/ 	.byte	0x00, 0xf5, 0x21, 0x00


	//----- nvinfo : EIATTR_KPARAM_INFO
	.align		4
.L_51:
        /*0078*/ 	.byte	0x04, 0x17
        /*007a*/ 	.short	(.L_53 - .L_52)
.L_52:
        /*007c*/ 	.word	0x00000000
        /*0080*/ 	.short	0x0002
        /*0082*/ 	.short	0x0010
        /*0084*/ 	.byte	0x00, 0xf5, 0x21, 0x00


	//----- nvinfo : EIATTR_KPARAM_INFO
	.align		4
.L_53:
        /*0088*/ 	.byte	0x04, 0x17
        /*008a*/ 	.short	(.L_55 - .L_54)
.L_54:
        /*008c*/ 	.word	0x00000000
        /*0090*/ 	.short	0x0001
        /*0092*/ 	.short	0x0008
        /*0094*/ 	.byte	0x00, 0xf5, 0x21, 0x00


	//----- nvinfo : EIATTR_KPARAM_INFO
	.align		4
.L_55:
        /*0098*/ 	.byte	0x04, 0x17
        /*009a*/ 	.short	(.L_57 - .L_56)
.L_56:
        /*009c*/ 	.word	0x00000000
        /*00a0*/ 	.short	0x0000
        /*00a2*/ 	.short	0x0000
        /*00a4*/ 	.byte	0x00, 0xf5, 0x21, 0x00


	//----- nvinfo : EIATTR_SPARSE_MMA_MASK
	.align		4
.L_57:
        /*00a8*/ 	.byte	0x03, 0x50
        /*00aa*/ 	.short	0x0000


	//----- nvinfo : EIATTR_MAXREG_COUNT
	.align		4
        /*00ac*/ 	.byte	0x03, 0x1b
        /*00ae*/ 	.short	0x00ff


	//----- nvinfo : EIATTR_MERCURY_ISA_VERSION
	.align		4
        /*00b0*/ 	.byte	0x03, 0x5f
        /*00b2*/ 	.short	0x0101


	//----- nvinfo : EIATTR_VRC_CTA_INIT_COUNT
	.align		4
        /*00b4*/ 	.byte	0x02, 0x4a
	.zero		1
	.zero		1


	//----- nvinfo : EIATTR_EXIT_INSTR_OFFSETS
	.align		4
        /*00b8*/ 	.byte	0x04, 0x1c
        /*00ba*/ 	.short	(.L_59 - .L_58)


	//   ....[0]....
.L_58:
        /*00bc*/ 	.word	0x000009d0


	//----- nvinfo : EIATTR_CRS_STACK_SIZE
	.align		4
.L_59:
        /*00c0*/ 	.byte	0x04, 0x1e
        /*00c2*/ 	.short	(.L_61 - .L_60)
.L_60:
        /*00c4*/ 	.word	0x00000000


	//----- nvinfo : EIATTR_CBANK_PARAM_SIZE
	.align		4
.L_61:
        /*00c8*/ 	.byte	0x03, 0x19
        /*00ca*/ 	.short	0x004c


	//----- nvinfo : EIATTR_PARAM_CBANK
	.align		4
        /*00cc*/ 	.byte	0x04, 0x0a
        /*00ce*/ 	.short	(.L_63 - .L_62)
	.align		4
.L_62:
        /*00d0*/ 	.word	index@(.nv.constant0._Z15kernelCheckDualPdS_S_PKdS1_S1_S1_S1_S1_i)
        /*00d4*/ 	.short	0x0380
        /*00d6*/ 	.short	0x004c


	//----- nvinfo : EIATTR_SW_WAR
	.align		4
.L_63:
        /*00d8*/ 	.byte	0x04, 0x36
        /*00da*/ 	.short	(.L_65 - .L_64)
.L_64:
        /*00dc*/ 	.word	0x00000008
.L_65:


//--------------------- .nv.info._Z17kernelCheckPrimalPdPKdS1_S1_S1_PKbi --------------------------
	.section	.nv.info._Z17kernelCheckPrimalPdPKdS1_S1_S1_PKbi,"",@"SHT_CUDA_INFO"
	.sectionflags	@""
	.align	4


	//----- nvinfo : EIATTR_CUDA_API_VERSION
	.align		4
        /*0000*/ 	.byte	0x04, 0x37
        /*0002*/ 	.short	(.L_67 - .L_66)
.L_66:
        /*0004*/ 	.word	0x00000082


	//----- nvinfo : EIATTR_KPARAM_INFO
	.align		4
.L_67:
        /*0008*/ 	.byte	0x04, 0x17
        /*000a*/ 	.short	(.L_69 - .L_68)
.L_68:
        /*000c*/ 	.word	0x00000000
        /*0010*/ 	.short	0x0006
        /*0012*/ 	.short	0x0030
        /*0014*/ 	.byte	0x00, 0xf0, 0x11, 0x00


	//----- nvinfo : EIATTR_KPARAM_INFO
	.align		4
.L_69:
        /*0018*/ 	.byte	0x04, 0x17
        /*001a*/ 	.short	(.L_71 - .L_70)
.L_70:
        /*001c*/ 	.word	0x00000000
        /*0020*/ 	.short	0x0005
        /*0022*/ 	.short	0x0028
        /*0024*/ 	.byte	0x00, 0xf5, 0x21, 0x00


	//----- nvinfo : EIATTR_KPARAM_INFO
	.align		4
.L_71:
        /*0028*/ 	.byte	0x04, 0x17
        /*002a*/ 	.short	(.L_73 - .L_72)
.L_72:
        /*002c*/ 	.word	0x00000000
        /*0030*/ 	.short	0x0004
        /*0032*/ 	.short	0x0020
        /*0034*/ 	.byte	0x00, 0xf5, 0x21, 0x00


	//----- nvinfo : EIATTR_KPARAM_INFO
	.align		4
.L_73:
        /*0038*/ 	.byte	0x04, 0x17
        /*003a*/ 	.short	(.L_75 - .L_74)
.L_74:
        /*003c*/ 	.word	0x00000000
        /*0040*/ 	.short	0x0003
        /*0042*/ 	.short	0x0018
        /*0044*/ 	.byte	0x00, 0xf5, 0x21, 0x00


	//----- nvinfo : EIATTR_KPARAM_INFO
	.align		4
.L_75:
        /*0048*/ 	.byte	0x04, 0x17
        /*004a*/ 	.short	(.L_77 - .L_76)
.L_76:
        /*004c*/ 	.word	0x00000000
        /*0050*/ 	.short	0x0002
        /*0052*/ 	.short	0x0010
        /*0054*/ 	.byte	0x00, 0xf5, 0x21, 0x00


	//----- nvinfo : EIATTR_KPARAM_INFO
	.align		4
.L_77:
        /*0058*/ 	.byte	0x04, 0x17
        /*005a*/ 	.short	(.L_79 - .L_78)
.L_78:
        /*005c*/ 	.word	0x00000000
        /*0060*/ 	.short	0x0001
        /*0062*/ 	.short	0x0008
        /*0064*/ 	.byte	0x00, 0xf5, 0x21, 0x00


	//----- nvinfo : EIATTR_KPARAM_INFO
	.align		4
.L_79:
        /*0068*/ 	.byte	0x04, 0x17
        /*006a*/ 	.short	(.L_81 - .L_80)
.L_80:
        /*006c*/ 	.word	0x00000000
        /*0070*/ 	.short	0x0000
        /*0072*/ 	.short	0x0000
        /*0074*/ 	.byte	0x00, 0xf5, 0x21, 0x00


	//----- nvinfo : EIATTR_SPARSE_MMA_MASK
	.align		4
.L_81:
        /*0078*/ 	.byte	0x03, 0x50
        /*007a*/ 	.short	0x0000


	//----- nvinfo : EIATTR_MAXREG_COUNT
	.align		4
        /*007c*/ 	.byte	0x03, 0x1b
        /*007e*/ 	.short	0x00ff


	//----- nvinfo : EIATTR_MERCURY_ISA_VERSION
	.align		4
        /*0080*/ 	.byte	0x03, 0x5f
        /*0082*/ 	.short	0x0101


	//----- nvinfo : EIATTR_VRC_CTA_INIT_COUNT
	.align		4
        /*0084*/ 	.byte	0x02, 0x4a
	.zero		1
	.zero		1


	//----- nvinfo : EIATTR_EXIT_INSTR_OFFSETS
	.align		4
        /*0088*/ 	.byte	0x04, 0x1c
        /*008a*/ 	.short	(.L_83 - .L_82)


	//   ....[0]....
.L_82:
        /*008c*/ 	.word	0x000006c0


	//----- nvinfo : EIATTR_CRS_STACK_SIZE
	.align		4
.L_83:
        /*0090*/ 	.byte	0x04, 0x1e
        /*0092*/ 	.short	(.L_85 - .L_84)
.L_84:
        /*0094*/ 	.word	0x00000000


	//----- nvinfo : EIATTR_CBANK_PARAM_SIZE
	.align		4
.L_85:
        /*0098*/ 	.byte	0x03, 0x19
        /*009a*/ 	.short	0x0034


	//----- nvinfo : EIATTR_PARAM_CBANK
	.align		4
        /*009c*/ 	.byte	0x04, 0x0a
        /*009e*/ 	.short	(.L_87 - .L_86)
	.align		4
.L_86:
        /*00a0*/ 	.word	index@(.nv.constant0._Z17kernelCheckPrimalPdPKdS1_S1_S1_PKbi)
        /*00a4*/ 	.short	0x0380
        /*00a6*/ 	.short	0x0034


	//----- nvinfo : EIATTR_SW_WAR
	.align		4
.L_87:
        /*00a8*/ 	.byte	0x04, 0x36
        /*00aa*/ 	.short	(.L_89 - .L_88)
.L_88:
        /*00ac*/ 	.word	0x00000008
.L_89:


//--------------------- .nv.info._Z17kernelScaleVectorPdPKddi --------------------------
	.section	.nv.info._Z17kernelScaleVectorPdPKddi,"",@"SHT_CUDA_INFO"
	.sectionflags	@""
	.align	4


	//----- nvinfo : EIATTR_CUDA_API_VERSION
	.align		4
        /*0000*/ 	.byte	0x04, 0x37
        /*0002*/ 	.short	(.L_91 - .L_90)
.L_90:
        /*0004*/ 	.word	0x00000082


	//----- nvinfo : EIATTR_KPARAM_INFO
	.align		4
.L_91:
        /*0008*/ 	.byte	0x04, 0x17
        /*000a*/ 	.short	(.L_93 - .L_92)
.L_92:
        /*000c*/ 	.word	0x00000000
        /*0010*/ 	.short	0x0003
        /*0012*/ 	.short	0x0018
        /*0014*/ 	.byte	0x00, 0xf0, 0x11, 0x00


	//----- nvinfo : EIATTR_KPARAM_INFO
	.align		4
.L_93:
        /*0018*/ 	.byte	0x04, 0x17
        /*001a*/ 	.short	(.L_95 - .L_94)
.L_94:
        /*001c*/ 	.word	0x00000000
        /*0020*/ 	.short	0x0002
        /*0022*/ 	.short	0x0010
        /*0024*/ 	.byte	0x00, 0xf0, 0x21, 0x00


	//----- nvinfo : EIATTR_KPARAM_INFO
	.align		4
.L_95:
        /*0028*/ 	.byte	0x04, 0x17
        /*002a*/ 	.short	(.L_97 - .L_96)
.L_96:
        /*002c*/ 	.word	0x00000000
        /*0030*/ 	.short	0x0001
        /*0032*/ 	.short	0x0008
        /*0034*/ 	.byte	0x00, 0xf5, 0x21, 0x00


	//----- nvinfo : EIATTR_KPARAM_INFO
	.align		4
.L_97:
        /*0038*/ 	.byte	0x04, 0x17
        /*003a*/ 	.short	(.L_99 - .L_98)
.L_98:
        /*003c*/ 	.word	0x00000000
        /*0040*/ 	.short	0x0000
        /*0042*/ 	.short	0x0000
        /*0044*/ 	.byte	0x00, 0xf5, 0x21, 0x00


	//----- nvinfo : EIATTR_SPARSE_MMA_MASK
	.align		4
.L_99:
        /*0048*/ 	.byte	0x03, 0x50
        /*004a*/ 	.short	0x0000


	//----- nvinfo : EIATTR_MAXREG_COUNT
	.align		4
        /*004c*/ 	.byte	0x03, 0x1b
        /*004e*/ 	.short	0x00ff


	//----- nvinfo : EIATTR_MERCURY_ISA_VERSION
	.align		4
        /*0050*/ 	.byte	0x03, 0x5f
        /*0052*/ 	.short	0x0101


	//----- nvinfo : EIATTR_VRC_CTA_INIT_COUNT
	.align		4
        /*0054*/ 	.byte	0x02, 0x4a
	.zero		1
	.zero		1


	//----- nvinfo : EIATTR_EXIT_INSTR_OFFSETS
	.align		4
        /*0058*/ 	.byte	0x04, 0x1c
        /*005a*/ 	.short	(.L_101 - .L_100)


	//   ....[0]....
.L_100:
        /*005c*/ 	.word	0x00000070


	//   ....[1]....
        /*0060*/ 	.word	0x00000160


	//----- nvinfo : EIATTR_CRS_STACK_SIZE
	.align		4
.L_101:
        /*0064*/ 	.byte	0x04, 0x1e
        /*0066*/ 	.short	(.L_103 - .L_102)
.L_102:
        /*0068*/ 	.word	0x00000000


	//----- nvinfo : EIATTR_CBANK_PARAM_SIZE
	.align		4
.L_103:
        /*006c*/ 	.byte	0x03, 0x19
        /*006e*/ 	.short	0x001c


	//----- nvinfo : EIATTR_PARAM_CBANK
	.align		4
        /*0070*/ 	.byte	0x04, 0x0a
        /*0072*/ 	.short	(.L_105 - .L_104)
	.align		4
.L_104:
        /*0074*/ 	.word	index@(.nv.constant0._Z17kernelScaleVectorPdPKddi)
        /*0078*/ 	.short	0x0380
        /*007a*/ 	.short	0x001c


	//----- nvinfo : EIATTR_SW_WAR
	.align		4
.L_105:
        /*007c*/ 	.byte	0x04, 0x36
        /*007e*/ 	.short	(.L_107 - .L_106)
.L_106:
        /*0080*/ 	.word	0x00000008
.L_107:


//--------------------- .nv.info._Z20kernelUpdateAveragesPdS_PKdS1_dii --------------------------
	.section	.nv.info._Z20kernelUpdateAveragesPdS_PKdS1_dii,"",@"SHT_CUDA_INFO"
	.sectionflags	@""
	.align	4


	//----- nvinfo : EIATTR_CUDA_API_VERSION
	.align		4
        /*0000*/ 	.byte	0x04, 0x37
        /*0002*/ 	.short	(.L_109 - .L_108)
.L_108:
        /*0004*/ 	.word	0x00000082


	//----- nvinfo : EIATTR_KPARAM_INFO
	.align		4
.L_109:
        /*0008*/ 	.byte	0x04, 0x17
        /*000a*/ 	.short	(.L_111 - .L_110)
.L_110:
        /*000c*/ 	.word	0x00000000
        /*0010*/ 	.short	0x0006
        /*0012*/ 	.short	0x002c
        /*0014*/ 	.byte	0x00, 0xf0, 0x11, 0x00


	//----- nvinfo : EIATTR_KPARAM_INFO
	.align		4
.L_111:
        /*0018*/ 	.byte	0x04, 0x17
        /*001a*/ 	.short	(.L_113 - .L_112)
.L_112:
        /*001c*/ 	.word	0x00000000
        /*0020*/ 	.short	0x0005
        /*0022*/ 	.short	0x0028
        /*0024*/ 	.byte	0x00, 0xf0, 0x11, 0x00


	//----- nvinfo : EIATTR_KPARAM_INFO
	.align		4
.L_113:
        /*0028*/ 	.byte	0x04, 0x17
        /*002a*/ 	.short	(.L_115 - .L_114)
.L_114:
        /*002c*/ 	.word	0x00000000
        /*0030*/ 	.short	0x0004
        /*0032*/ 	.short	0x0020
        /*0034*/ 	.byte	0x00, 0xf0, 0x21, 0x00


	//----- nvinfo : EIATTR_KPARAM_INFO
	.align		4
.L_115:
        /*0038*/ 	.byte	0x04, 0x17
        /*003a*/ 	.short	(.L_117 - .L_116)
.L_116:
        /*003c*/ 	.word	0x00000000
        /*0040*/ 	.short	0x0003
        /*0042*/ 	.short	0x0018
        /*0044*/ 	.byte	0x00, 0xf5, 0x21, 0x00


	//----- nvinfo : EIATTR_KPARAM_INFO
	.align		4
.L_117:
        /*0048*/ 	.byte	0x04, 0x17
        /*004a*/ 	.short	(.L_119 - .L_118)
.L_118:
        /*004c*/ 	.word	0x00000000
        /*0050*/ 	.short	0x0002
        /*0052*/ 	.short	0x0010
        /*0054*/ 	.byte	0x00, 0xf5, 0x21, 0x00


	//----- nvinfo : EIATTR_KPARAM_INFO
	.align		4
.L_119:
        /*0058*/ 	.byte	0x04, 0x17
        /*005a*/ 	.short	(.L_121 - .L_120)
.L_120:
        /*005c*/ 	.word	0x00000000
        /*0060*/ 	.short	0x0001
        /*0062*/ 	.short	0x0008
        /*0064*/ 	.byte	0x00, 0xf5, 0x21, 0x00


	//----- nvinfo : EIATTR_KPARAM_INFO
	.align		4
.L_121:
        /*0068*/ 	.byte	0x04, 0x17
        /*006a*/ 	.short	(.L_123 - .L_122)
.L_122:
        /*006c*/ 	.word	0x00000000
        /*0070*/ 	.short	0x0000
        /*0072*/ 	.short	0x0000
        /*0074*/ 	.byte	0x00, 0xf5, 0x21, 0x00


	//----- nvinfo : EIATTR_SPARSE_MMA_MASK
	.align		4
.L_123:
        /*0078*/ 	.byte	0x03, 0x50
        /*007a*/ 	.short	0x0000


	//----- nvinfo : EIATTR_MAXREG_COUNT
	.align		4
        /*007c*/ 	.byte	0x03, 0x1b
        /*007e*/ 	.short	0x00ff


	//----- nvinfo : EIATTR_MERCURY_ISA_VERSION
	.align		4
        /*0080*/ 	.byte	0x03, 0x5f
        /*0082*/ 	.short	0x0101


	//----- nvinfo : EIATTR_VRC_CTA_INIT_COUNT
	.align		4
        /*0084*/ 	.byte	0x02, 0x4a
	.zero		1
	.zero		1


	//----- nvinfo : EIATTR_EXIT_INSTR_OFFSETS
	.align		4
        /*0088*/ 	.byte	0x04, 0x1c
        /*008a*/ 	.short	(.L_125 - .L_124)


	//   ....[0]....
.L_124:
        /*008c*/ 	.word	0x000001c0


	//   ....[1]....
        /*0090*/ 	.word	0x000002b0


	//----- nvinfo : EIATTR_CRS_STACK_SIZE
	.align		4
.L_125:
        /*0094*/ 	.byte	0x04, 0x1e
        /*0096*/ 	.short	(.L_127 - .L_126)
.L_126:
        /*0098*/ 	.word	0x00000000


	//----- nvinfo : EIATTR_CBANK_PARAM_SIZE
	.align		4
.L_127:
        /*009c*/ 	.byte	0x03, 0x19
        /*009e*/ 	.short	0x0030


	//----- nvinfo : EIATTR_PARAM_CBANK
	.align		4
        /*00a0*/ 	.byte	0x04, 0x0a
        /*00a2*/ 	.short	(.L_129 - .L_128)
	.align		4
.L_128:
        /*00a4*/ 	.word	index@(.nv.constant0._Z20kernelUpdateAveragesPdS_PKdS1_dii)
        /*00a8*/ 	.short	0x0380
        /*00aa*/ 	.short	0x0030


	//----- nvinfo : EIATTR_SW_WAR
	.align		4
.L_129:
        /*00ac*/ 	.byte	0x04, 0x36
        /*00ae*/ 	.short	(.L_131 - .L_130)
.L_130:
        /*00b0*/ 	.word	0x00000008
.L_131:


//--------------------- .nv.info._Z13kernelUpdateYPdPKdS1_S1_S1_PKbdi --------------------------
	.section	.nv.info._Z13kernelUpdateYPdPKdS1_S1_S1_PKbdi,"",@"SHT_CUDA_INFO"
	.sectionflags	@""
	.align	4


	//----- nvinfo : EIATTR_CUDA_API_VERSION
	.align		4
        /*0000*/ 	.byte	0x04, 0x37
        /*0002*/ 	.short	(.L_133 - .L_132)
.L_132:
        /*0004*/ 	.word	0x00000082


	//----- nvinfo : EIATTR_KPARAM_INFO
	.align		4
.L_133:
        /*0008*/ 	.byte	0x04, 0x17
        /*000a*/ 	.short	(.L_135 - .L_134)
.L_134:
        /*000c*/ 	.word	0x00000000
        /*0010*/ 	.short	0x0007
        /*0012*/ 	.short	0x0038
        /*0014*/ 	.byte	0x00, 0xf0, 0x11, 0x00


	//----- nvinfo : EIATTR_KPARAM_INFO
	.align		4
.L_135:
        /*0018*/ 	.byte	0x04, 0x17
        /*001a*/ 	.short	(.L_137 - .L_136)
.L_136:
        /*001c*/ 	.word	0x00000000
        /*0020*/ 	.short	0x0006
        /*0022*/ 	.short	0x0030
        /*0024*/ 	.byte	0x00, 0xf0, 0x21, 0x00


	//----- nvinfo : EIATTR_KPARAM_INFO
	.align		4
.L_137:
        /*0028*/ 	.byte	0x04, 0x17
        /*002a*/ 	.short	(.L_139 - .L_138)
.L_138:
        /*002c*/ 	.word	0x00000000
        /*0030*/ 	.short	0x0005
        /*0032*/ 	.short	0x0028
        /*0034*/ 	.byte	0x00, 0xf5, 0x21, 0x00


	//----- nvinfo : EIATTR_KPARAM_INFO
	.align		4
.L_139:
        /*0038*/ 	.byte	0x04, 0x17
        /*003a*/ 	.short	(.L_141 - .L_140)
.L_140:
        /*003c*/ 	.word	0x00000000
        /*0040*/ 	.short	0x0004
        /*0042*/ 	.short	0x0020
        /*0044*/ 	.byte	0x00, 0xf5, 0x21, 0x00


	//----- nvinfo : EIATTR_KPARAM_INFO
	.align		4
.L_141:
        /*0048*/ 	.byte	0x04, 0x17
        /*004a*/ 	.short	(.L_143 - .L_142)
.L_142:
        /*004c*/ 	.word	0x00000000
        /*0050*/ 	.short	0x0003
        /*0052*/ 	.short	0x0018
        /*0054*/ 	.byte	0x00, 0xf5, 0x21, 0x00


	//----- nvinfo : EIATTR_KPARAM_INFO
	.align		4
.L_143:
        /*0058*/ 	.byte	0x04, 0x17
        /*005a*/ 	.short	(.L_145 - .L_144)
.L_144:
        /*005c*/ 	.word	0x00000000
        /*0060*/ 	.short	0x0002
        /*0062*/ 	.short	0x0010
        /*0064*/ 	.byte	0x00, 0xf5, 0x21, 0x00


	//----- nvinfo : EIATTR_KPARAM_INFO
	.align		4
.L_145:
        /*0068*/ 	.byte	0x04, 0x17
        /*006a*/ 	.short	(.L_147 - .L_146)
.L_146:
        /*006c*/ 	.word	0x00000000
        /*0070*/ 	.short	0x0001
        /*0072*/ 	.short	0x0008
        /*0074*/ 	.byte	0x00, 0xf5, 0x21, 0x00


	//----- nvinfo : EIATTR_KPARAM_INFO
	.align		4
.L_147:
        /*0078*/ 	.byte	0x04, 0x17
        /*007a*/ 	.short	(.L_149 - .L_148)
.L_148:
        /*007c*/ 	.word	0x00000000
        /*0080*/ 	.short	0x0000
        /*0082*/ 	.short	0x0000
        /*0084*/ 	.byte	0x00, 0xf5, 0x21, 0x00


	//----- nvinfo : EIATTR_SPARSE_MMA_MASK
	.align		4
.L_149:
        /*0088*/ 	.byte	0x03, 0x50
        /*008a*/ 	.short	0x0000


	//----- nvinfo : EIATTR_MAXREG_COUNT
	.align		4
        /*008c*/ 	.byte	0x03, 0x1b
        /*008e*/ 	.short	0x00ff


	//----- nvinfo : EIATTR_MERCURY_ISA_VERSION
	.align		4
        /*0090*/ 	.byte	0x03, 0x5f
        /*0092*/ 	.short	0x0101


	//----- nvinfo : EIATTR_VRC_CTA_INIT_COUNT
	.align		4
        /*0094*/ 	.byte	0x02, 0x4a
	.zero		1
	.zero		1


	//----- nvinfo : EIATTR_EXIT_INSTR_OFFSETS
	.align		4
        /*0098*/ 	.byte	0x04, 0x1c
        /*009a*/ 	.short	(.L_151 - .L_150)


	//   ....[0]....
.L_150:
        /*009c*/ 	.word	0x00000070


	//   ....[1]....
        /*00a0*/ 	.word	0x00000300


	//----- nvinfo : EIATTR_CRS_STACK_SIZE
	.align		4
.L_151:
        /*00a4*/ 	.byte	0x04, 0x1e
        /*00a6*/ 	.short	(.L_153 - .L_152)
.L_152:
        /*00a8*/ 	.word	0x00000000


	//----- nvinfo : EIATTR_CBANK_PARAM_SIZE
	.align		4
.L_153:
        /*00ac*/ 	.byte	0x03, 0x19
        /*00ae*/ 	.short	0x003c


	//----- nvinfo : EIATTR_PARAM_CBANK
	.align		4
        /*00b0*/ 	.byte	0x04, 0x0a
        /*00b2*/ 	.short	(.L_155 - .L_154)
	.align		4
.L_154:
        /*00b4*/ 	.word	index@(.nv.constant0._Z13kernelUpdateYPdPKdS1_S1_S1_PKbdi)
        /*00b8*/ 	.short	0x0380
        /*00ba*/ 	.short	0x003c


	//----- nvinfo : EIATTR_SW_WAR
	.align		4
.L_155:
        /*00bc*/ 	.byte	0x04, 0x36
        /*00be*/ 	.short	(.L_157 - .L_156)
.L_156:
        /*00c0*/ 	.word	0x00000008
.L_157:


//--------------------- .nv.info._Z13kernelUpdateXPdPKdS1_S1_S1_S1_di --------------------------
	.section	.nv.info._Z13kernelUpdateXPdPKdS1_S1_S1_S1_di,"",@"SHT_CUDA_INFO"
	.sectionflags	@""
	.align	4


	//----- nvinfo : EIATTR_CUDA_API_VERSION
	.align		4
        /*0000*/ 	.byte	0x04, 0x37
        /*0002*/ 	.short	(.L_159 - .L_158)
.L_158:
        /*0004*/ 	.word	0x00000082


	//----- nvinfo : EIATTR_KPARAM_INFO
	.align		4
.L_159:
        /*0008*/ 	.byte	0x04, 0x17
        /*000a*/ 	.short	(.L_161 - .L_160)
.L_160:
        /*000c*/ 	.word	0x00000000
        /*0010*/ 	.short	0x0007
        /*0012*/ 	.short	0x0038
        /*0014*/ 	.byte	0x00, 0xf0, 0x11, 0x00


	//----- nvinfo : EIATTR_KPARAM_INFO
	.align		4
.L_161:
        /*0018*/ 	.byte	0x04, 0x17
        /*001a*/ 	.short	(.L_163 - .L_162)
.L_162:
        /*001c*/ 	.word	0x00000000
        /*0020*/ 	.short	0x0006
        /*0022*/ 	.short	0x0030
        /*0024*/ 	.byte	0x00, 0xf0, 0x21, 0x00


	//----- nvinfo : EIATTR_KPARAM_INFO
	.align		4
.L_163:
        /*0028*/ 	.byte	0x04, 0x17
        /*002a*/ 	.short	(.L_165 - .L_164)
.L_164:
        /*002c*/ 	.word	0x00000000
        /*0030*/ 	.short	0x0005
        /*0032*/ 	.short	0x0028
        /*0034*/ 	.byte	0x00, 0xf5, 0x21, 0x00


	//----- nvinfo : EIATTR_KPARAM_INFO
	.align		4
.L_165:
        /*0038*/ 	.byte	0x04, 0x17
        /*003a*/ 	.short	(.L_167 - .L_166)
.L_166:
        /*003c*/ 	.word	0x00000000
        /*0040*/ 	.short	0x0004
        /*0042*/ 	.short	0x0020
        /*0044*/ 	.byte	0x00, 0xf5, 0x21, 0x00


	//----- nvinfo : EIATTR_KPARAM_INFO
	.align		4
.L_167:
        /*0048*/ 	.byte	0x04, 0x17
        /*004a*/ 	.short	(.L_169 - .L_168)
.L_168:
        /*004c*/ 	.word	0x00000000
        /*0050*/ 	.short	0x0003
        /*0052*/ 	.short	0x0018
        /*0054*/ 	.byte	0x00, 0xf5, 0x21, 0x00


	//----- nvinfo : EIATTR_KPARAM_INFO
	.align		4
.L_169:
        /*0058*/ 	.byte	0x04, 0x17
        /*005a*/ 	.short	(.L_171 - .L_170)
.L_170:
        /*005c*/ 	.word	0x00000000
        /*0060*/ 	.short	0x0002
        /*0062*/ 	.short	0x0010
        /*0064*/ 	.byte	0x00, 0xf5, 0x21, 0x00


	//----- nvinfo : EIATTR_KPARAM_INFO
	.align		4
.L_171:
        /*0068*/ 	.byte	0x04, 0x17
        /*006a*/ 	.short	(.L_173 - .L_172)
.L_172:
        /*006c*/ 	.word	0x00000000
        /*0070*/ 	.short	0x0001
        /*0072*/ 	.short	0x0008
        /*0074*/ 	.byte	0x00, 0xf5, 0x21, 0x00


	//----- nvinfo : EIATTR_KPARAM_INFO
	.align		4
.L_173:
        /*0078*/ 	.byte	0x04, 0x17
        /*007a*/ 	.short	(.L_175 - .L_174)
.L_174:
        /*007c*/ 	.word	0x00000000
        /*0080*/ 	.short	0x0000
        /*0082*/ 	.short	0x0000
        /*0084*/ 	.byte	0x00, 0xf5, 0x21, 0x00


	//----- nvinfo : EIATTR_SPARSE_MMA_MASK
	.align		4
.L_175:
        /*0088*/ 	.byte	0x03, 0x50
        /*008a*/ 	.short	0x0000


	//----- nvinfo : EIATTR_MAXREG_COUNT
	.align		4
        /*008c*/ 	.byte	0x03, 0x1b
        /*008e*/ 	.short	0x00ff


	//----- nvinfo : EIATTR_MERCURY_ISA_VERSION
	.align		4
        /*0090*/ 	.byte	0x03, 0x5f
        /*0092*/ 	.short	0x0101


	//----- nvinfo : EIATTR_VRC_CTA_INIT_COUNT
	.align		4
        /*0094*/ 	.byte	0x02, 0x4a
	.zero		1
	.zero		1


	//----- nvinfo : EIATTR_EXIT_INSTR_OFFSETS
	.align		4
        /*0098*/ 	.byte	0x04, 0x1c
        /*009a*/ 	.short	(.L_177 - .L_176)


	//   ....[0]....
.L_176:
        /*009c*/ 	.word	0x00000070


	//   ....[1]....
        /*00a0*/ 	.word	0x00000310


	//----- nvinfo : EIATTR_CRS_STACK_SIZE
	.align		4
.L_177:
        /*00a4*/ 	.byte	0x04, 0x1e
        /*00a6*/ 	.short	(.L_179 - .L_178)
.L_178:
        /*00a8*/ 	.word	0x00000000


	//----- nvinfo : EIATTR_CBANK_PARAM_SIZE
	.align		4
.L_179:
        /*00ac*/ 	.byte	0x03, 0x19
        /*00ae*/ 	.short	0x003c


	//----- nvinfo : EIATTR_PARAM_CBANK
	.align		4
        /*00b0*/ 	.byte	0x04, 0x0a
        /*00b2*/ 	.short	(.L_181 - .L_180)
	.align		4
.L_180:
        /*00b4*/ 	.word	index@(.nv.constant0._Z13kernelUpdateXPdPKdS1_S1_S1_S1_di)
        /*00b8*/ 	.short	0x0380
        /*00ba*/ 	.short	0x003c


	//----- nvinfo : EIATTR_SW_WAR
	.align		4
.L_181:
        /*00bc*/ 	.byte	0x04, 0x36
        /*00be*/ 	.short	(.L_183 - .L_182)
.L_182:
        /*00c0*/ 	.word	0x00000008
.L_183:


//--------------------- .nv.callgraph             --------------------------
	.section	.nv.callgraph,"",@"SHT_CUDA_CALLGRAPH"
	.align	4
	.sectionentsize	8
	.align		4
        /*0000*/ 	.word	0x00000000
	.align		4
        /*0004*/ 	.word	0xffffffff
	.align		4
        /*0008*/ 	.word	0x00000000
	.align		4
        /*000c*/ 	.word	0xfffffffe
	.align		4
        /*0010*/ 	.word	0x00000000
	.align		4
        /*0014*/ 	.word	0xfffffffd
	.align		4
        /*0018*/ 	.word	0x00000000
	.align		4
        /*001c*/ 	.word	0xfffffffc


//--------------------- .text._Z15kernelCheckDualPdS_S_PKdS1_S1_S1_S1_S1_i --------------------------
	.section	.text._Z15kernelCheckDualPdS_S_PKdS1_S1_S1_S1_S1_i,"ax",@progbits
	.align	128
        .global         _Z15kernelCheckDualPdS_S_PKdS1_S1_S1_S1_S1_i
        .type           _Z15kernelCheckDualPdS_S_PKdS1_S1_S1_S1_S1_i,@function
        .size           _Z15kernelCheckDualPdS_S_PKdS1_S1_S1_S1_S1_i,(.L_x_22 - _Z15kernelCheckDualPdS_S_PKdS1_S1_S1_S1_S1_i)
        .other          _Z15kernelCheckDualPdS_S_PKdS1_S1_S1_S1_S1_i,@"STO_CUDA_ENTRY STV_DEFAULT"
_Z15kernelCheckDualPdS_S_PKdS1_S1_S1_S1_S1_i:
.text._Z15kernelCheckDualPdS_S_PKdS1_S1_S1_S1_S1_i:
[----:B------:R-:W-:Y:S01]  /*0000*/  LDC R1, c[0x0][0x37c] ;  /* 0x0000df00ff017b82 */ /* 0x000fe20000000800 */
[----:B------:R-:W0:Y:S07]  /*0010*/  S2R R0, SR_TID.X ;  /* 0x0000000000007919 */ /* 0x000e2e0000002100 */
[----:B------:R-:W0:Y:S01]  /*0020*/  S2UR UR4, SR_CTAID.X ;  /* 0x00000000000479c3 */ /* 0x000e220000002500 */
[----:B------:R-:W1:Y:S01]  /*0030*/  LDCU UR8, c[0x0][0x3c8] ;  /* 0x00007900ff0877ac */ /* 0x000e620008000800 */
[----:B------:R-:W-:Y:S01]  /*0040*/  BSSY.RECONVERGENT B0, `(.L_x_0) ;  /* 0x0000090000007945 */ /* 0x000fe20003800200 */
[----:B------:R-:W-:-:S02]  /*0050*/  CS2R R6, SRZ ;  /* 0x0000000000067805 */ /* 0x000fc4000001ff00 */
[----:B------:R-:W-:Y:S01]  /*0060*/  CS2R R8, SRZ ;  /* 0x0000000000087805 */ /* 0x000fe2000001ff00 */
[----:B------:R-:W2:Y:S01]  /*0070*/  LDCU.64 UR6, c[0x0][0x358] ;  /* 0x00006b00ff0677ac */ /* 0x000ea20008000a00 */
[----:B------:R-:W-:Y:S01]  /*0080*/  CS2R R10, SRZ ;  /* 0x00000000000a7805 */ /* 0x000fe2000001ff00 */
[----:B------:R-:W0:Y:S02]  /*0090*/  LDC R3, c[0x0][0x360] ;  /* 0x0000d800ff037b82 */ /* 0x000e240000000800 */
[----:B0-----:R-:W-:-:S05]  /*00a0*/  IMAD R0, R3, UR4, R0 ;  /* 0x0000000403007c24 */ /* 0x001fca000f8e0200 */
[----:B-1----:R-:W-:-:S13]  /*00b0*/  ISETP.GE.AND P0, PT, R0, UR8, PT ;  /* 0x0000000800007c0c */ /* 0x002fda000bf06270 */
[----:B--2---:R-:W-:Y:S05]  /*00c0*/  @P0 BRA `(.L_x_1) ;  /* 0x00000008001c0947 */ /* 0x004fea0003800000 */
[----:B------:R-:W0:Y:S01]  /*00d0*/  LDCU.64 UR10, c[0x0][0x3c0] ;  /* 0x00007800ff0a77ac */ /* 0x000e220008000a00 */
[----:B------:R-:W1:Y:S01]  /*00e0*/  LDC.64 R4, c[0x0][0x388] ;  /* 0x0000e200ff047b82 */ /* 0x000e620000000a00 */
[----:B------:R-:W-:Y:S02]  /*00f0*/  CS2R R10, SRZ ;  /* 0x00000000000a7805 */ /* 0x000fe4000001ff00 */
[----:B------:R-:W-:Y:S01]  /*0100*/  CS2R R8, SRZ ;  /* 0x0000000000087805 */ /* 0x000fe2000001ff00 */
[----:B------:R-:W2:Y:S01]  /*0110*/  LDCU UR4, c[0x0][0x370] ;  /* 0x00006e00ff0477ac */ /* 0x000ea20008000800 */
[----:B------:R-:W-:Y:S01]  /*0120*/  CS2R R6, SRZ ;  /* 0x0000000000067805 */ /* 0x000fe2000001ff00 */
[----:B0-----:R-:W-:-:S04]  /*0130*/  UISETP.NE.U32.AND UP0, UPT, UR10, URZ, UPT ;  /* 0x000000ff0a00728c */ /* 0x001fc8000bf05070 */
[----:B------:R-:W-:Y:S01]  /*0140*/  UISETP.NE.AND.EX UP0, UPT, UR11, URZ, UPT, UP0 ;  /* 0x000000ff0b00728c */ /* 0x000fe2000bf05300 */
[----:B--2---:R-:W-:-:S08]  /*0150*/  IMAD R3, R3, UR4, RZ ;  /* 0x0000000403037c24 */ /* 0x004fd0000f8e02ff */
[----:B------:R-:W-:Y:S05]  /*0160*/  BRA.U !UP0, `(.L_x_2) ;  /* 0x0000000508047547 */ /* 0x000fea000b800000 */
.L_x_3:
[----:B------:R-:W0:Y:S08]  /*0170*/  LDC.64 R12, c[0x0][0x3a8] ;  /* 0x0000ea00ff0c7b82 */ /* 0x000e300000000a00 */
[----:B------:R-:W2:Y:S08]  /*0180*/  LDC.64 R20, c[0x0][0x398] ;  /* 0x0000e600ff147b82 */ /* 0x000eb00000000a00 */
[----:B------:R-:W3:Y:S01]  /*0190*/  LDC.64 R26, c[0x0][0x3b0] ;  /* 0x0000ec00ff1a7b82 */ /* 0x000ee20000000a00 */
[----:B0-----:R-:W-:-:S07]  /*01a0*/  IMAD.WIDE R12, R0, 0x8, R12 ;  /* 0x00000008000c7825 */ /* 0x001fce00078e020c */
[----:B------:R-:W0:Y:S01]  /*01b0*/  LDC.64 R14, c[0x0][0x3b8] ;  /* 0x0000ee00ff0e7b82 */ /* 0x000e220000000a00 */
[----:B------:R-:W4:Y:S01]  /*01c0*/  LDG.E.64 R12, desc[UR6][R12.64] ;  /* 0x000000060c0c7981 */ /* 0x000f22000c1e1b00 */
[----:B--2---:R-:W-:-:S06]  /*01d0*/  IMAD.WIDE R20, R0, 0x8, R20 ;  /* 0x0000000800147825 */ /* 0x004fcc00078e0214 */
[----:B------:R-:W2:Y:S01]  /*01e0*/  LDC.64 R18, c[0x0][0x3a0] ;  /* 0x0000e800ff127b82 */ /* 0x000ea20000000a00 */
[----:B------:R-:W4:Y:S01]  /*01f0*/  LDG.E.64 R16, desc[UR6][R20.64] ;  /* 0x0000000614107981 */ /* 0x000f22000c1e1b00 */
[----:B---3--:R-:W-:-:S06]  /*0200*/  IMAD.WIDE R26, R0, 0x8, R26 ;  /* 0x00000008001a7825 */ /* 0x008fcc00078e021a */
[----:B------:R-:W3:Y:S01]  /*0210*/  LDG.E.64 R26, desc[UR6][R26.64] ;  /* 0x000000061a1a7981 */ /* 0x000ee2000c1e1b00 */
[----:B0-----:R-:W-:-:S06]  /*0220*/  IMAD.WIDE R14, R0, 0x8, R14 ;  /* 0x00000008000e7825 */ /* 0x001fcc00078e020e */
[----:B------:R-:W5:Y:S01]  /*0230*/  LDG.E.64 R14, desc[UR6][R14.64] ;  /* 0x000000060e0e7981 */ /* 0x000f62000c1e1b00 */
[----:B------:R-:W-:Y:S02]  /*0240*/  IMAD.MOV.U32 R22, RZ, RZ, RZ ;  /* 0x000000ffff167224 */ /* 0x000fe400078e00ff */
[----:B------:R-:W-:Y:S01]  /*0250*/  IMAD.MOV.U32 R2, RZ, RZ, RZ ;  /* 0x000000ffff027224 */ /* 0x000fe200078e00ff */
[----:B------:R-:W-:Y:S01]  /*0260*/  UMOV UR4, 0x78b58c40 ;  /* 0x78b58c4000047882 */ /* 0x000fe20000000000 */
[----:B------:R-:W-:Y:S01]  /*0270*/  UMOV UR5, 0x4415af1d ;  /* 0x4415af1d00057882 */ /* 0x000fe20000000000 */
[----:B------:R-:W-:Y:S02]  /*0280*/  IMAD.MOV.U32 R24, RZ, RZ, RZ ;  /* 0x000000ffff187224 */ /* 0x000fe400078e00ff */
[----:B-1----:R-:W-:Y:S01]  /*0290*/  IMAD.WIDE R28, R0, 0x8, R4 ;  /* 0x00000008001c7825 */ /* 0x002fe200078e0204 */
[----:B----4-:R-:W-:-:S08]  /*02a0*/  DADD R16, R12, -R16 ;  /* 0x000000000c107229 */ /* 0x010fd00000000810 */
[----:B------:R-:W-:Y:S02]  /*02b0*/  DSETP.MAX.AND P0, P1, RZ, R16, PT ;  /* 0x00000010ff00722a */ /* 0x000fe4000390f000 */
[----:B------:R-:W-:Y:S02]  /*02c0*/  IMAD.MOV.U32 R23, RZ, RZ, R17 ;  /* 0x000000ffff177224 */ /* 0x000fe400078e0011 */
[----:B------:R-:W-:-:S03]  /*02d0*/  IMAD.MOV.U32 R21, RZ, RZ, R16 ;  /* 0x000000ffff157224 */ /* 0x000fc600078e0010 */
[----:B------:R-:W-:-:S07]  /*02e0*/  FSEL R25, R22, R23, P0 ;  /* 0x0000001716197208 */ /* 0x000fce0000000000 */
[----:B------:R-:W-:Y:S01]  /*02f0*/  @P1 LOP3.LUT R25, R23, 0x80000, RZ, 0xfc, !PT ;  /* 0x0008000017191812 */ /* 0x000fe200078efcff */
[----:B------:R-:W-:Y:S01]  /*0300*/  DSETP.MAX.AND P1, P2, RZ, -R16, PT ;  /* 0x80000010ff00722a */ /* 0x000fe20003a2f000 */
[----:B------:R-:W-:-:S03]  /*0310*/  SEL R20, R2, R21, P0 ;  /* 0x0000001502147207 */ /* 0x000fc60000000000 */
[----:B------:R-:W-:Y:S02]  /*0320*/  IMAD.MOV.U32 R21, RZ, RZ, R25 ;  /* 0x000000ffff157224 */ /* 0x000fe400078e0019 */
[----:B------:R-:W-:Y:S01]  /*0330*/  IMAD.MOV.U32 R25, RZ, RZ, R17 ;  /* 0x000000ffff197224 */ /* 0x000fe200078e0011 */
[----:B---3--:R-:W-:-:S04]  /*0340*/  DSETP.GT.AND P0, PT, R26, -UR4, PT ;  /* 0x800000041a007e2a */ /* 0x008fc8000bf04000 */
[----:B------:R-:W-:-:S03]  /*0350*/  FSEL R2, R2, -R25, P1 ;  /* 0x8000001902027208 */ /* 0x000fc60000800000 */
[----:B------:R-:W-:Y:S01]  /*0360*/  @P2 LOP3.LUT R2, R25, 0x80000, RZ, 0xfc, !PT ;  /* 0x0008000019022812 */ /* 0x000fe200078efcff */
[----:B------:R-:W-:Y:S02]  /*0370*/  IMAD.MOV.U32 R25, RZ, RZ, R16 ;  /* 0x000000ffff197224 */ /* 0x000fe400078e0010 */
[----:B--2---:R-:W-:Y:S01]  /*0380*/  IMAD.WIDE R22, R0, 0x8, R18 ;  /* 0x0000000800167825 */ /* 0x004fe200078e0212 */
[----:B------:R-:W-:Y:S02]  /*0390*/  FSEL R18, R20, RZ, P0 ;  /* 0x000000ff14127208 */ /* 0x000fe40000000000 */
[----:B------:R-:W-:Y:S01]  /*03a0*/  SEL R24, R24, R25, P1 ;  /* 0x0000001918187207 */ /* 0x000fe20000800000 */
[----:B-----5:R-:W-:Y:S01]  /*03b0*/  DSETP.GEU.AND P1, PT, R14, UR4, PT ;  /* 0x000000040e007e2a */ /* 0x020fe2000bf2e000 */
[----:B------:R-:W-:Y:S01]  /*03c0*/  FSEL R19, R21, RZ, P0 ;  /* 0x000000ff15137208 */ /* 0x000fe20000000000 */
[----:B------:R-:W-:Y:S01]  /*03d0*/  IMAD.MOV.U32 R25, RZ, RZ, R2 ;  /* 0x000000ffff197224 */ /* 0x000fe200078e0002 */
[----:B------:R0:W2:Y:S04]  /*03e0*/  LDG.E.64 R20, desc[UR6][R22.64] ;  /* 0x0000000616147981 */ /* 0x0000a8000c1e1b00 */
[----:B------:R1:W-:Y:S01]  /*03f0*/  STG.E.64 desc[UR6][R28.64], R18 ;  /* 0x000000121c007986 */ /* 0x0003e2000c101b06 */
[----:B0-----:R-:W-:-:S02]  /*0400*/  FSEL R22, R24, RZ, !P1 ;  /* 0x000000ff18167208 */ /* 0x001fc40004800000 */
[----:B------:R-:W-:Y:S02]  /*0410*/  FSEL R23, R25, RZ, !P1 ;  /* 0x000000ff19177208 */ /* 0x000fe40004800000 */
[----:B------:R-:W0:Y:S08]  /*0420*/  LDC.64 R24, c[0x0][0x3c0] ;  /* 0x0000f000ff187b82 */ /* 0x000e300000000a00 */
[----:B-1----:R-:W1:Y:S01]  /*0430*/  LDC.64 R28, c[0x0][0x390] ;  /* 0x0000e400ff1c7b82 */ /* 0x002e620000000a00 */
[----:B0-----:R-:W-:-:S04]  /*0440*/  IMAD.WIDE R24, R0, 0x8, R24 ;  /* 0x0000000800187825 */ /* 0x001fc800078e0218 */
[----:B-1----:R-:W-:-:S05]  /*0450*/  IMAD.WIDE R28, R0, 0x8, R28 ;  /* 0x00000008001c7825 */ /* 0x002fca00078e021c */
[----:B------:R0:W-:Y:S04]  /*0460*/  STG.E.64 desc[UR6][R28.64], R22 ;  /* 0x000000161c007986 */ /* 0x0001e8000c101b06 */
[----:B------:R-:W3:Y:S01]  /*0470*/  LDG.E.64 R24, desc[UR6][R24.64] ;  /* 0x0000000618187981 */ /* 0x000ee2000c1e1b00 */
[----:B------:R-:W-:Y:S02]  /*0480*/  DFMA R26, R26, R18, RZ ;  /* 0x000000121a1a722b */ /* 0x000fe400000000ff */
[----:B------:R-:W-:Y:S01]  /*0490*/  DADD R18, R16, -R18 ;  /* 0x0000000010127229 */ /* 0x000fe20000000812 */
[----:B------:R-:W-:-:S07]  /*04a0*/  IMAD.IADD R0, R3, 0x1, R0 ;  /* 0x0000000103007824 */ /* 0x000fce00078e0200 */
[----:B------:R-:W-:Y:S02]  /*04b0*/  FSEL R16, R26, RZ, P0 ;  /* 0x000000ff1a107208 */ /* 0x000fe40000000000 */
[----:B------:R-:W-:Y:S01]  /*04c0*/  FSEL R17, R27, RZ, P0 ;  /* 0x000000ff1b117208 */ /* 0x000fe20000000000 */
[----:B------:R-:W-:Y:S01]  /*04d0*/  DADD R18, R22, R18 ;  /* 0x0000000016127229 */ /* 0x000fe20000000012 */
[----:B------:R-:W-:-:S04]  /*04e0*/  ISETP.GE.AND P0, PT, R0, UR8, PT ;  /* 0x0000000800007c0c */ /* 0x000fc8000bf06270 */
[----:B------:R-:W-:-:S10]  /*04f0*/  DFMA R14, -R14, R22, R16 ;  /* 0x000000160e0e722b */ /* 0x000fd40000000110 */
[----:B------:R-:W-:Y:S02]  /*0500*/  FSEL R14, R14, R16, !P1 ;  /* 0x000000100e0e7208 */ /* 0x000fe40004800000 */
[----:B------:R-:W-:-:S06]  /*0510*/  FSEL R15, R15, R17, !P1 ;  /* 0x000000110f0f7208 */ /* 0x000fcc0004800000 */
[----:B------:R-:W-:Y:S02]  /*0520*/  DADD R10, R10, R14 ;  /* 0x000000000a0a7229 */ /* 0x000fe4000000000e */
[----:B--2---:R-:W-:Y:S02]  /*0530*/  DFMA R8, R20, R12, R8 ;  /* 0x0000000c1408722b */ /* 0x004fe40000000008 */
[----:B---3--:R-:W-:-:S08]  /*0540*/  DMUL R18, R18, R24 ;  /* 0x0000001812127228 */ /* 0x008fd00000000000 */
[----:B------:R-:W-:Y:S01]  /*0550*/  DFMA R6, R18, R18, R6 ;  /* 0x000000121206722b */ /* 0x000fe20000000006 */
[----:B0-----:R-:W-:Y:S10]  /*0560*/  @!P0 BRA `(.L_x_3) ;  /* 0xfffffffc00008947 */ /* 0x001ff4000383ffff */
[----:B------:R-:W-:Y:S05]  /*0570*/  BRA `(.L_x_1) ;  /* 0x0000000000f07947 */ /* 0x000fea0003800000 */
.L_x_2:
[----:B-1----:R-:W0:Y:S08]  /*0580*/  LDC.64 R4, c[0x0][0x3a8] ;  /* 0x0000ea00ff047b82 */ /* 0x002e300000000a00 */
[----:B------:R-:W1:Y:S01]  /*0590*/  LDC.64 R12, c[0x0][0x398] ;  /* 0x0000e600ff0c7b82 */ /* 0x000e620000000a00 */
[----:B------:R-:W-:-:S07]  /*05a0*/  IMAD.MOV.U32 R2, RZ, RZ, RZ ;  /* 0x000000ffff027224 */ /* 0x000fce00078e00ff */
[----:B------:R-:W2:Y:S01]  /*05b0*/  LDC.64 R26, c[0x0][0x388] ;  /* 0x0000e200ff1a7b82 */ /* 0x000ea20000000a00 */
[----:B0-----:R-:W-:-:S07]  /*05c0*/  IMAD.WIDE R16, R0, 0x8, R4 ;  /* 0x0000000800107825 */ /* 0x001fce00078e0204 */
[----:B------:R-:W0:Y:S01]  /*05d0*/  LDC.64 R4, c[0x0][0x3b0] ;  /* 0x0000ec00ff047b82 */ /* 0x000e220000000a00 */
[----:B------:R-:W3:Y:S01]  /*05e0*/  LDG.E.64 R16, desc[UR6][R16.64] ;  /* 0x0000000610107981 */ /* 0x000ee2000c1e1b00 */
[----:B-1----:R-:W-:-:S06]  /*05f0*/  IMAD.WIDE R18, R0, 0x8, R12 ;  /* 0x0000000800127825 */ /* 0x002fcc00078e020c */
[----:B------:R-:W1:Y:S01]  /*0600*/  LDC.64 R12, c[0x0][0x3b8] ;  /* 0x0000ee00ff0c7b82 */ /* 0x000e620000000a00 */
[----:B------:R-:W3:Y:S01]  /*0610*/  LDG.E.64 R22, desc[UR6][R18.64] ;  /* 0x0000000612167981 */ /* 0x000ee2000c1e1b00 */
[----:B0-----:R-:W-:-:S06]  /*0620*/  IMAD.WIDE R4, R0, 0x8, R4 ;  /* 0x0000000800047825 */ /* 0x001fcc00078e0204 */
[----:B------:R-:W4:Y:S01]  /*0630*/  LDG.E.64 R4, desc[UR6][R4.64] ;  /* 0x0000000604047981 */ /* 0x000f22000c1e1b00 */
[C---:B-1----:R-:W-:Y:S02]  /*0640*/  IMAD.WIDE R20, R0.reuse, 0x8, R12 ;  /* 0x0000000800147825 */ /* 0x042fe400078e020c */
[----:B------:R-:W0:Y:S04]  /*0650*/  LDC.64 R12, c[0x0][0x3a0] ;  /* 0x0000e800ff0c7b82 */ /* 0x000e280000000a00 */
[----:B------:R-:W5:Y:S01]  /*0660*/  LDG.E.64 R20, desc[UR6][R20.64] ;  /* 0x0000000614147981 */ /* 0x000f62000c1e1b00 */
[----:B0-----:R-:W-:-:S06]  /*0670*/  IMAD.WIDE R14, R0, 0x8, R12 ;  /* 0x00000008000e7825 */ /* 0x001fcc00078e020c */
[----:B------:R-:W5:Y:S01]  /*0680*/  LDG.E.64 R14, desc[UR6][R14.64] ;  /* 0x000000060e0e7981 */ /* 0x000f62000c1e1b00 */
[----:B------:R-:W-:Y:S01]  /*0690*/  IMAD.MOV.U32 R12, RZ, RZ, RZ ;  /* 0x000000ffff0c7224 */ /* 0x000fe200078e00ff */
[----:B------:R-:W-:Y:S01]  /*06a0*/  UMOV UR4, 0x78b58c40 ;  /* 0x78b58c4000047882 */ /* 0x000fe20000000000 */
[----:B------:R-:W-:Y:S01]  /*06b0*/  UMOV UR5, 0x4415af1d ;  /* 0x4415af1d00057882 */ /* 0x000fe20000000000 */
[----:B------:R-:W-:Y:S01]  /*06c0*/  CS2R R24, SRZ ;  /* 0x0000000000187805 */ /* 0x000fe2000001ff00 */
[----:B--2---:R-:W-:Y:S01]  /*06d0*/  IMAD.WIDE R26, R0, 0x8, R26 ;  /* 0x00000008001a7825 */ /* 0x004fe200078e021a */
[----:B---3--:R-:W-:-:S08]  /*06e0*/  DADD R22, R16, -R22 ;  /* 0x0000000010167229 */ /* 0x008fd00000000816 */
[----:B------:R-:W-:Y:S02]  /*06f0*/  DSETP.MAX.AND P2, P3, RZ, R22, PT ;  /* 0x00000016ff00722a */ /* 0x000fe40003b4f000 */
[----:B------:R-:W-:Y:S02]  /*0700*/  IMAD.MOV.U32 R19, RZ, RZ, R23 ;  /* 0x000000ffff137224 */ /* 0x000fe400078e0017 */
[----:B------:R-:W-:-:S03]  /*0710*/  IMAD.MOV.U32 R13, RZ, RZ, R22 ;  /* 0x000000ffff0d7224 */ /* 0x000fc600078e0016 */
[----:B------:R-:W-:Y:S02]  /*0720*/  FSEL R29, R2, R19, P2 ;  /* 0x00000013021d7208 */ /* 0x000fe40001000000 */
[----:B------:R-:W-:-:S05]  /*0730*/  SEL R12, R12, R13, P2 ;  /* 0x0000000d0c0c7207 */ /* 0x000fca0001000000 */
[----:B------:R-:W-:Y:S01]  /*0740*/  @P3 LOP3.LUT R29, R19, 0x80000, RZ, 0xfc, !PT ;  /* 0x00080000131d3812 */ /* 0x000fe200078efcff */
[----:B----4-:R-:W-:-:S04]  /*0750*/  DSETP.GT.AND P2, PT, R4, -UR4, PT ;  /* 0x8000000404007e2a */ /* 0x010fc8000bf44000 */
[----:B------:R-:W-:Y:S01]  /*0760*/  IMAD.MOV.U32 R13, RZ, RZ, R29 ;  /* 0x000000ffff0d7224 */ /* 0x000fe200078e001d */
[----:B------:R-:W-:-:S04]  /*0770*/  DSETP.MAX.AND P0, P1, RZ, -R22, PT ;  /* 0x80000016ff00722a */ /* 0x000fc8000390f000 */
[----:B------:R-:W-:Y:S01]  /*0780*/  FSEL R19, R13, RZ, P2 ;  /* 0x000000ff0d137208 */ /* 0x000fe20001000000 */
[----:B------:R-:W-:Y:S01]  /*0790*/  IMAD.MOV.U32 R13, RZ, RZ, R22 ;  /* 0x000000ffff0d7224 */ /* 0x000fe200078e0016 */
[----:B------:R-:W-:-:S04]  /*07a0*/  FSEL R18, R12, RZ, P2 ;  /* 0x000000ff0c127208 */ /* 0x000fc80001000000 */
[----:B------:R-:W-:Y:S02]  /*07b0*/  SEL R24, R24, R13, P0 ;  /* 0x0000000d18187207 */ /* 0x000fe40000000000 */
[----:B------:R-:W0:Y:S01]  /*07c0*/  LDC.64 R12, c[0x0][0x390] ;  /* 0x0000e400ff0c7b82 */ /* 0x000e220000000a00 */
[----:B------:R-:W-:Y:S01]  /*07d0*/  IMAD.MOV.U32 R2, RZ, RZ, R23 ;  /* 0x000000ffff027224 */ /* 0x000fe200078e0017 */
[----:B------:R-:W-:-:S04]  /*07e0*/  DFMA R4, R4, R18, RZ ;  /* 0x000000120404722b */ /* 0x000fc800000000ff */
[----:B------:R-:W-:Y:S01]  /*07f0*/  FSEL R25, R25, -R2, P0 ;  /* 0x8000000219197208 */ /* 0x000fe20000000000 */
[----:B-----5:R-:W-:Y:S01]  /*0800*/  DSETP.GEU.AND P0, PT, R20, UR4, PT ;  /* 0x0000000414007e2a */ /* 0x020fe2000bf0e000 */
[----:B------:R-:W-:-:S04]  /*0810*/  @P1 LOP3.LUT R25, R2, 0x80000, RZ, 0xfc, !PT ;  /* 0x0008000002191812 */ /* 0x000fc800078efcff */
[----:B------:R-:W-:Y:S02]  /*0820*/  FSEL R4, R4, RZ, P2 ;  /* 0x000000ff04047208 */ /* 0x000fe40001000000 */
[----:B------:R-:W-:Y:S02]  /*0830*/  FSEL R24, R24, RZ, !P0 ;  /* 0x000000ff18187208 */ /* 0x000fe40004000000 */
[----:B------:R-:W-:Y:S02]  /*0840*/  FSEL R25, R25, RZ, !P0 ;  /* 0x000000ff19197208 */ /* 0x000fe40004000000 */
[----:B------:R-:W-:Y:S01]  /*0850*/  FSEL R5, R5, RZ, P2 ;  /* 0x000000ff05057208 */ /* 0x000fe20001000000 */
[----:B------:R2:W-:Y:S05]  /*0860*/  STG.E.64 desc[UR6][R26.64], R18 ;  /* 0x000000121a007986 */ /* 0x0005ea000c101b06 */
[----:B------:R-:W-:Y:S01]  /*0870*/  DFMA R20, -R20, R24, R4 ;  /* 0x000000181414722b */ /* 0x000fe20000000104 */
[----:B0-----:R-:W-:Y:S01]  /*0880*/  IMAD.WIDE R12, R0, 0x8, R12 ;  /* 0x00000008000c7825 */ /* 0x001fe200078e020c */
[----:B------:R-:W-:-:S03]  /*0890*/  DADD R22, R22, -R18 ;  /* 0x0000000016167229 */ /* 0x000fc60000000812 */
[----:B------:R-:W-:Y:S01]  /*08a0*/  IMAD.IADD R0, R3, 0x1, R0 ;  /* 0x0000000103007824 */ /* 0x000fe200078e0200 */
[----:B------:R2:W-:Y:S04]  /*08b0*/  STG.E.64 desc[UR6][R12.64], R24 ;  /* 0x000000180c007986 */ /* 0x0005e8000c101b06 */
[----:B------:R-:W-:Y:S02]  /*08c0*/  FSEL R4, R20, R4, !P0 ;  /* 0x0000000414047208 */ /* 0x000fe40004000000 */
[----:B------:R-:W-:Y:S02]  /*08d0*/  FSEL R5, R21, R5, !P0 ;  /* 0x0000000515057208 */ /* 0x000fe40004000000 */
[----:B------:R-:W-:Y:S01]  /*08e0*/  ISETP.GE.AND P0, PT, R0, UR8, PT ;  /* 0x0000000800007c0c */ /* 0x000fe2000bf06270 */
[----:B------:R-:W-:-:S02]  /*08f0*/  DADD R22, R24, R22 ;  /* 0x0000000018167229 */ /* 0x000fc40000000016 */
[----:B------:R-:W-:Y:S02]  /*0900*/  DFMA R8, R14, R16, R8 ;  /* 0x000000100e08722b */ /* 0x000fe40000000008 */
[----:B------:R-:W-:-:S04]  /*0910*/  DADD R10, R10, R4 ;  /* 0x000000000a0a7229 */ /* 0x000fc80000000004 */
[----:B------:R-:W-:-:S04]  /*0920*/  DFMA R6, R22, R22, R6 ;  /* 0x000000161606722b */ /* 0x000fc80000000006 */
[----:B--2---:R-:W-:Y:S07]  /*0930*/  @!P0 BRA `(.L_x_2) ;  /* 0xfffffffc00108947 */ /* 0x004fee000383ffff */
.L_x_1:
[----:B------:R-:W-:Y:S05]  /*0940*/  BSYNC.RECONVERGENT B0 ;  /* 0x0000000000007941 */ /* 0x000fea0003800200 */
.L_x_0:
[----:B------:R-:W0:Y:S02]  /*0950*/  LDCU.64 UR4, c[0x0][0x380] ;  /* 0x00007000ff0477ac */ /* 0x000e240008000a00 */
[----:B0-----:R-:W-:-:S04]  /*0960*/  UIADD3 UR4, UP0, UPT, UR4, 0x8, URZ ;  /* 0x0000000804047890 */ /* 0x001fc8000ff1e0ff */
[----:B------:R-:W-:Y:S02]  /*0970*/  UIADD3.X UR5, UPT, UPT, URZ, UR5, URZ, UP0, !UPT ;  /* 0x00000005ff057290 */ /* 0x000fe400087fe4ff */
[----:B------:R-:W-:-:S04]  /*0980*/  IMAD.U32 R2, RZ, RZ, UR4 ;  /* 0x00000004ff027e24 */ /* 0x000fc8000f8e00ff */
[----:B------:R-:W-:-:S05]  /*0990*/  IMAD.U32 R3, RZ, RZ, UR5 ;  /* 0x00000005ff037e24 */ /* 0x000fca000f8e00ff */
[----:B------:R-:W-:Y:S04]  /*09a0*/  REDG.E.ADD.F64.RN.STRONG.GPU desc[UR6][R2.64], R6 ;  /* 0x00000006020079a6 */ /* 0x000fe8000c12ff06 */
[----:B------:R-:W-:Y:S04]  /*09b0*/  REDG.E.ADD.F64.RN.STRONG.GPU desc[UR6][R2.64+0x8], R8 ;  /* 0x00000808020079a6 */ /* 0x000fe8000c12ff06 */
[----:B------:R-:W-:Y:S01]  /*09c0*/  REDG.E.ADD.F64.RN.STRONG.GPU desc[UR6][R2.64+0x10], R10 ;  /* 0x0000100a020079a6 */ /* 0x000fe2000c12ff06 */
[----:B------:R-:W-:Y:S05]  /*09d0*/  EXIT ;  /* 0x000000000000794d */ /* 0x000fea0003800000 */
.L_x_4:
[----:B------:R-:W-:-:S00]  /*09e0*/  BRA `(.L_x_4) ;  /* 0xfffffffc00fc7947 */ /* 0x000fc0000383ffff */
[----:B------:R-:W-:-:S00]  /*09f0*/  NOP ;  /* 0x0000000000007918 */ /* 0x000fc00000000000 */
        /* <DEDUP_REMOVED lines=8> */
.L_x_22:


//--------------------- .text._Z17kernelCheckPrimalPdPKdS1_S1_S1_PKbi --------------------------
	.section	.text._Z17kernelCheckPrimalPdPKdS1_S1_S1_PKbi,"ax",@progbits
	.align	128
        .global         _Z17kernelCheckPrimalPdPKdS1_S1_S1_PKbi
        .type           _Z17kernelCheckPrimalPdPKdS1_S1_S1_PKbi,@function
        .size           _Z17kernelCheckPrimalPdPKdS1_S1_S1_PKbi,(.L_x_23 - _Z17kernelCheckPrimalPdPKdS1_S1_S1_PKbi)
        .other          _Z17kernelCheckPrimalPdPKdS1_S1_S1_PKbi,@"STO_CUDA_ENTRY STV_DEFAULT"
_Z17kernelCheckPrimalPdPKdS1_S1_S1_PKbi:
.text._Z17kernelCheckPrimalPdPKdS1_S1_S1_PKbi:
[----:B------:R-:W-:Y:S01]  /*0000*/  LDC R1, c[0x0][0x37c] ;  /* 0x0000df00ff017b82 */ /* 0x000fe20000000800 */
[----:B------:R-:W0:Y:S07]  /*0010*/  S2R R7, SR_TID.X ;  /* 0x0000000000077919 */ /* 0x000e2e0000002100 */
[----:B------:R-:W0:Y:S01]  /*0020*/  S2UR UR4, SR_CTAID.X ;  /* 0x00000000000479c3 */ /* 0x000e220000002500 */
[----:B------:R-:W1:Y:S01]  /*0030*/  LDCU UR8, c[0x0][0x3b0] ;  /* 0x00007600ff0877ac */ /* 0x000e620008000800 */
[----:B------:R-:W-:Y:S01]  /*0040*/  BSSY.RECONVERGENT B0, `(.L_x_5) ;  /* 0x000005f000007945 */ /* 0x000fe20003800200 */
[----:B------:R-:W-:-:S02]  /*0050*/  CS2R R4, SRZ ;  /* 0x0000000000047805 */ /* 0x000fc4000001ff00 */
[----:B------:R-:W-:Y:S01]  /*0060*/  CS2R R2, SRZ ;  /* 0x0000000000027805 */ /* 0x000fe2000001ff00 */
[----:B------:R-:W2:Y:S02]  /*0070*/  LDCU.64 UR6, c[0x0][0x358] ;  /* 0x00006b00ff0677ac */ /* 0x000ea40008000a00 */
[----:B------:R-:W0:Y:S01]  /*0080*/  LDC R0, c[0x0][0x360] ;  /* 0x0000d800ff007b82 */ /* 0x000e220000000800 */
[----:B------:R-:W3:Y:S01]  /*0090*/  LDCU.64 UR12, c[0x0][0x3a8] ;  /* 0x00007500ff0c77ac */ /* 0x000ee20008000a00 */
[----:B------:R-:W4:Y:S01]  /*00a0*/  LDCU.64 UR14, c[0x0][0x3a8] ;  /* 0x00007500ff0e77ac */ /* 0x000f220008000a00 */
[----:B0-----:R-:W-:-:S05]  /*00b0*/  IMAD R7, R0, UR4, R7 ;  /* 0x0000000400077c24 */ /* 0x001fca000f8e0207 */
[----:B-1----:R-:W-:-:S13]  /*00c0*/  ISETP.GE.AND P0, PT, R7, UR8, PT ;  /* 0x0000000807007c0c */ /* 0x002fda000bf06270 */
[----:B--234-:R-:W-:Y:S05]  /*00d0*/  @P0 BRA `(.L_x_6) ;  /* 0x0000000400540947 */ /* 0x01cfea0003800000 */
[----:B------:R-:W0:Y:S01]  /*00e0*/  LDCU.64 UR10, c[0x0][0x3a0] ;  /* 0x00007400ff0a77ac */ /* 0x000e220008000a00 */
[----:B------:R-:W1:Y:S01]  /*00f0*/  LDCU UR4, c[0x0][0x370] ;  /* 0x00006e00ff0477ac */ /* 0x000e620008000800 */
[----:B0-----:R-:W-:-:S04]  /*0100*/  UISETP.NE.U32.AND UP0, UPT, UR10, URZ, UPT ;  /* 0x000000ff0a00728c */ /* 0x001fc8000bf05070 */
[----:B------:R-:W-:Y:S01]  /*0110*/  UISETP.NE.AND.EX UP0, UPT, UR11, URZ, UPT, UP0 ;  /* 0x000000ff0b00728c */ /* 0x000fe2000bf05300 */
[----:B-1----:R-:W-:-:S08]  /*0120*/  IMAD R0, R0, UR4, RZ ;  /* 0x0000000400007c24 */ /* 0x002fd0000f8e02ff */
[----:B------:R-:W-:Y:S05]  /*0130*/  BRA.U !UP0, `(.L_x_7) ;  /* 0x0000000108a87547 */ /* 0x000fea000b800000 */
[----:B------:R-:W0:Y:S01]  /*0140*/  LDC.64 R12, c[0x0][0x388] ;  /* 0x0000e200ff0c7b82 */ /* 0x000e220000000a00 */
[----:B------:R-:W-:Y:S02]  /*0150*/  CS2R R2, SRZ ;  /* 0x0000000000027805 */ /* 0x000fe4000001ff00 */
[----:B------:R-:W-:-:S05]  /*0160*/  CS2R R4, SRZ ;  /* 0x0000000000047805 */ /* 0x000fca000001ff00 */
[----:B------:R-:W1:Y:S08]  /*0170*/  LDC.64 R14, c[0x0][0x390] ;  /* 0x0000e400ff0e7b82 */ /* 0x000e700000000a00 */
[----:B------:R-:W2:Y:S08]  /*0180*/  LDC.64 R16, c[0x0][0x398] ;  /* 0x0000e600ff107b82 */ /* 0x000eb00000000a00 */
[----:B------:R-:W3:Y:S02]  /*0190*/  LDC.64 R8, c[0x0][0x3a0] ;  /* 0x0000e800ff087b82 */ /* 0x000ee40000000a00 */
.L_x_8:
[----:B--2---:R-:W-:-:S04]  /*01a0*/  IMAD.WIDE R10, R7, 0x8, R16 ;  /* 0x00000008070a7825 */ /* 0x004fc800078e0210 */
[C---:B0-----:R-:W-:Y:S02]  /*01b0*/  IMAD.WIDE R24, R7.reuse, 0x8, R12 ;  /* 0x0000000807187825 */ /* 0x041fe400078e020c */
[----:B------:R-:W2:Y:S04]  /*01c0*/  LDG.E.64 R10, desc[UR6][R10.64] ;  /* 0x000000060a0a7981 */ /* 0x000ea8000c1e1b00 */
[----:B------:R0:W2:Y:S01]  /*01d0*/  LDG.E.64 R22, desc[UR6][R24.64] ;  /* 0x0000000618167981 */ /* 0x0000a2000c1e1b00 */
[----:B------:R-:W-:-:S04]  /*01e0*/  IADD3 R26, P0, PT, R7, UR12, RZ ;  /* 0x0000000c071a7c10 */ /* 0x000fc8000ff1e0ff */
[C---:B------:R-:W-:Y:S01]  /*01f0*/  LEA.HI.X.SX32 R27, R7.reuse, UR13, 0x1, P0 ;  /* 0x0000000d071b7c11 */ /* 0x040fe200080f0eff */
[----:B-1----:R-:W-:-:S04]  /*0200*/  IMAD.WIDE R20, R7, 0x8, R14 ;  /* 0x0000000807147825 */ /* 0x002fc800078e020e */
[----:B------:R-:W4:Y:S01]  /*0210*/  LDG.E.U8 R6, desc[UR6][R26.64] ;  /* 0x000000061a067981 */ /* 0x000f22000c1e1100 */
[----:B---3--:R-:W-:-:S03]  /*0220*/  IMAD.WIDE R18, R7, 0x8, R8 ;  /* 0x0000000807127825 */ /* 0x008fc600078e0208 */
[----:B------:R-:W3:Y:S04]  /*0230*/  LDG.E.64 R20, desc[UR6][R20.64] ;  /* 0x0000000614147981 */ /* 0x000ee8000c1e1b00 */
[----:B------:R-:W5:Y:S01]  /*0240*/  LDG.E.64 R18, desc[UR6][R18.64] ;  /* 0x0000000612127981 */ /* 0x000f62000c1e1b00 */
[----:B------:R-:W-:Y:S01]  /*0250*/  IMAD.MOV.U32 R28, RZ, RZ, RZ ;  /* 0x000000ffff1c7224 */ /* 0x000fe200078e00ff */
[----:B------:R-:W-:Y:S01]  /*0260*/  UMOV UR4, 0x78b58c40 ;  /* 0x78b58c4000047882 */ /* 0x000fe20000000000 */
[----:B0-----:R-:W-:Y:S01]  /*0270*/  IMAD.MOV.U32 R24, RZ, RZ, RZ ;  /* 0x000000ffff187224 */ /* 0x001fe200078e00ff */
[----:B------:R-:W-:Y:S01]  /*0280*/  UMOV UR5, 0x4415af1d ;  /* 0x4415af1d00057882 */ /* 0x000fe20000000000 */
[----:B------:R-:W-:Y:S01]  /*0290*/  IMAD.IADD R7, R0, 0x1, R7 ;  /* 0x0000000100077824 */ /* 0x000fe200078e0207 */
[----:B--2---:R-:W-:-:S08]  /*02a0*/  DADD R22, -R10, R22 ;  /* 0x000000000a167229 */ /* 0x004fd00000000116 */
[----:B------:R-:W-:Y:S02]  /*02b0*/  DSETP.MIN.AND P0, P1, RZ, R22, PT ;  /* 0x00000016ff00722a */ /* 0x000fe40003900000 */
[----:B------:R-:W-:Y:S01]  /*02c0*/  IMAD.MOV.U32 R25, RZ, RZ, R23 ;  /* 0x000000ffff197224 */ /* 0x000fe200078e0017 */
[----:B---3--:R-:W-:-:S04]  /*02d0*/  DFMA R20, R20, R10, R2 ;  /* 0x0000000a1414722b */ /* 0x008fc80000000002 */
[----:B------:R-:W-:-:S07]  /*02e0*/  FSEL R29, R28, R25, P0 ;  /* 0x000000191c1d7208 */ /* 0x000fce0000000000 */
[----:B------:R-:W-:Y:S01]  /*02f0*/  @P1 LOP3.LUT R29, R25, 0x80000, RZ, 0xfc, !PT ;  /* 0x00080000191d1812 */ /* 0x000fe200078efcff */
[----:B------:R-:W-:Y:S01]  /*0300*/  IMAD.MOV.U32 R25, RZ, RZ, R22 ;  /* 0x000000ffff197224 */ /* 0x000fe200078e0016 */
[----:B------:R-:W-:-:S04]  /*0310*/  ISETP.GE.AND P1, PT, R7, UR8, PT ;  /* 0x0000000807007c0c */ /* 0x000fc8000bf26270 */
[----:B------:R-:W-:Y:S01]  /*0320*/  SEL R24, R24, R25, P0 ;  /* 0x0000001918187207 */ /* 0x000fe20000000000 */
[----:B------:R-:W-:Y:S01]  /*0330*/  IMAD.MOV.U32 R25, RZ, RZ, R29 ;  /* 0x000000ffff197224 */ /* 0x000fe200078e001d */
[----:B----4-:R-:W-:-:S04]  /*0340*/  ISETP.NE.AND P0, PT, R6, RZ, PT ;  /* 0x000000ff0600720c */ /* 0x010fc80003f05270 */
[----:B------:R-:W-:Y:S02]  /*0350*/  FSEL R22, R24, R22, !P0 ;  /* 0x0000001618167208 */ /* 0x000fe40004000000 */
[----:B------:R-:W-:Y:S01]  /*0360*/  FSEL R23, R25, R23, !P0 ;  /* 0x0000001719177208 */ /* 0x000fe20004000000 */
[----:B------:R-:W-:-:S05]  /*0370*/  DSETP.GEU.AND P0, PT, |R10|, UR4, PT ;  /* 0x000000040a007e2a */ /* 0x000fca000bf0e200 */
[----:B-----5:R-:W-:Y:S01]  /*0380*/  DMUL R18, R18, R22 ;  /* 0x0000001612127228 */ /* 0x020fe20000000000 */
[----:B------:R-:W-:Y:S02]  /*0390*/  FSEL R2, R20, R2, !P0 ;  /* 0x0000000214027208 */ /* 0x000fe40004000000 */
[----:B------:R-:W-:-:S05]  /*03a0*/  FSEL R3, R21, R3, !P0 ;  /* 0x0000000315037208 */ /* 0x000fca0004000000 */
[----:B------:R-:W-:Y:S01]  /*03b0*/  DFMA R4, R18, R18, R4 ;  /* 0x000000121204722b */ /* 0x000fe20000000004 */
[----:B------:R-:W-:Y:S10]  /*03c0*/  @!P1 BRA `(.L_x_8) ;  /* 0xfffffffc00749947 */ /* 0x000ff4000383ffff */
[----:B------:R-:W-:Y:S05]  /*03d0*/  BRA `(.L_x_6) ;  /* 0x0000000000947947 */ /* 0x000fea0003800000 */
.L_x_7:
[----:B------:R-:W0:Y:S01]  /*03e0*/  LDC.64 R10, c[0x0][0x388] ;  /* 0x0000e200ff0a7b82 */ /* 0x000e220000000a00 */
[----:B------:R-:W-:Y:S02]  /*03f0*/  CS2R R2, SRZ ;  /* 0x0000000000027805 */ /* 0x000fe4000001ff00 */
[----:B------:R-:W-:-:S05]  /*0400*/  CS2R R4, SRZ ;  /* 0x0000000000047805 */ /* 0x000fca000001ff00 */
[----:B------:R-:W1:Y:S08]  /*0410*/  LDC.64 R12, c[0x0][0x390] ;  /* 0x0000e400ff0c7b82 */ /* 0x000e700000000a00 */
[----:B------:R-:W2:Y:S02]  /*0420*/  LDC.64 R8, c[0x0][0x398] ;  /* 0x0000e600ff087b82 */ /* 0x000ea40000000a00 */
.L_x_9:
[----:B--2---:R-:W-:-:S04]  /*0430*/  IMAD.WIDE R14, R7, 0x8, R8 ;  /* 0x00000008070e7825 */ /* 0x004fc800078e0208 */
[C---:B0-----:R-:W-:Y:S02]  /*0440*/  IMAD.WIDE R20, R7.reuse, 0x8, R10 ;  /* 0x0000000807147825 */ /* 0x041fe400078e020a */
[----:B------:R-:W2:Y:S04]  /*0450*/  LDG.E.64 R14, desc[UR6][R14.64] ;  /* 0x000000060e0e7981 */ /* 0x000ea8000c1e1b00 */
[----:B------:R0:W2:Y:S01]  /*0460*/  LDG.E.64 R18, desc[UR6][R20.64] ;  /* 0x0000000614127981 */ /* 0x0000a2000c1e1b00 */
[C---:B------:R-:W-:Y:S01]  /*0470*/  IADD3 R22, P0, PT, R7.reuse, UR14, RZ ;  /* 0x0000000e07167c10 */ /* 0x040fe2000ff1e0ff */
[----:B-1----:R-:W-:-:S03]  /*0480*/  IMAD.WIDE R16, R7, 0x8, R12 ;  /* 0x0000000807107825 */ /* 0x002fc600078e020c */
[----:B------:R-:W-:-:S03]  /*0490*/  LEA.HI.X.SX32 R23, R7, UR15, 0x1, P0 ;  /* 0x0000000f07177c11 */ /* 0x000fc600080f0eff */
[----:B------:R-:W3:Y:S04]  /*04a0*/  LDG.E.64 R16, desc[UR6][R16.64] ;  /* 0x0000000610107981 */ /* 0x000ee8000c1e1b00 */
[----:B------:R-:W4:Y:S01]  /*04b0*/  LDG.E.U8 R6, desc[UR6][R22.64] ;  /* 0x0000000616067981 */ /* 0x000f22000c1e1100 */
        /* <DEDUP_REMOVED lines=8> */
[----:B---3--:R-:W-:Y:S01]  /*0540*/  DFMA R16, R16, R14, R2 ;  /* 0x0000000e1010722b */ /* 0x008fe20000000002 */
[----:B------:R-:W-:-:S03]  /*0550*/  IMAD.MOV.U32 R21, RZ, RZ, R18 ;  /* 0x000000ffff157224 */ /* 0x000fc600078e0012 */
[----:B------:R-:W-:Y:S02]  /*0560*/  FSEL R27, R24, R25, P0 ;  /* 0x00000019181b7208 */ /* 0x000fe40000000000 */
[----:B------:R-:W-:Y:S01]  /*0570*/  SEL R20, R20, R21, P0 ;  /* 0x0000001514147207 */ /* 0x000fe20000000000 */
[----:B------:R-:W-:-:S04]  /*0580*/  DSETP.GEU.AND P0, PT, |R14|, UR4, PT ;  /* 0x000000040e007e2a */ /* 0x000fc8000bf0e200 */
[----:B------:R-:W-:Y:S02]  /*0590*/  @P1 LOP3.LUT R27, R25, 0x80000, RZ, 0xfc, !PT ;  /* 0x00080000191b1812 */ /* 0x000fe400078efcff */
[----:B----4-:R-:W-:Y:S02]  /*05a0*/  ISETP.NE.AND P1, PT, R6, RZ, PT ;  /* 0x000000ff0600720c */ /* 0x010fe40003f25270 */
[----:B------:R-:W-:Y:S01]  /*05b0*/  FSEL R2, R16, R2, !P0 ;  /* 0x0000000210027208 */ /* 0x000fe20004000000 */
[----:B------:R-:W-:Y:S01]  /*05c0*/  IMAD.MOV.U32 R21, RZ, RZ, R27 ;  /* 0x000000ffff157224 */ /* 0x000fe200078e001b */
[----:B------:R-:W-:Y:S02]  /*05d0*/  FSEL R14, R20, R18, !P1 ;  /* 0x00000012140e7208 */ /* 0x000fe40004800000 */
[----:B------:R-:W-:Y:S02]  /*05e0*/  FSEL R3, R17, R3, !P0 ;  /* 0x0000000311037208 */ /* 0x000fe40004000000 */
[----:B------:R-:W-:-:S02]  /*05f0*/  FSEL R15, R21, R19, !P1 ;  /* 0x00000013150f7208 */ /* 0x000fc40004800000 */
[----:B------:R-:W-:-:S04]  /*0600*/  ISETP.GE.AND P1, PT, R7, UR8, PT ;  /* 0x0000000807007c0c */ /* 0x000fc8000bf26270 */
[----:B------:R-:W-:-:S09]  /*0610*/  DFMA R4, R14, R14, R4 ;  /* 0x0000000e0e04722b */ /* 0x000fd20000000004 */
[----:B------:R-:W-:Y:S05]  /*0620*/  @!P1 BRA `(.L_x_9) ;  /* 0xfffffffc00809947 */ /* 0x000fea000383ffff */
.L_x_6:
[----:B------:R-:W-:Y:S05]  /*0630*/  BSYNC.RECONVERGENT B0 ;  /* 0x0000000000007941 */ /* 0x000fea0003800200 */
.L_x_5:
[----:B------:R-:W0:Y:S01]  /*0640*/  LDCU.64 UR4, c[0x0][0x380] ;  /* 0x00007000ff0477ac */ /* 0x000e220008000a00 */
[----:B------:R-:W1:Y:S01]  /*0650*/  LDC.64 R6, c[0x0][0x380] ;  /* 0x0000e000ff067b82 */ /* 0x000e620000000a00 */
[----:B0-----:R-:W-:-:S04]  /*0660*/  UIADD3 UR4, UP0, UPT, UR4, 0x18, URZ ;  /* 0x0000001804047890 */ /* 0x001fc8000ff1e0ff */
[----:B------:R-:W-:Y:S02]  /*0670*/  UIADD3.X UR5, UPT, UPT, URZ, UR5, URZ, UP0, !UPT ;  /* 0x00000005ff057290 */ /* 0x000fe400087fe4ff */
[----:B------:R-:W-:Y:S01]  /*0680*/  IMAD.U32 R8, RZ, RZ, UR4 ;  /* 0x00000004ff087e24 */ /* 0x000fe2000f8e00ff */
[----:B-1----:R-:W-:Y:S03]  /*0690*/  REDG.E.ADD.F64.RN.STRONG.GPU desc[UR6][R6.64], R4 ;  /* 0x00000004060079a6 */ /* 0x002fe6000c12ff06 */
[----:B------:R-:W-:-:S05]  /*06a0*/  IMAD.U32 R9, RZ, RZ, UR5 ;  /* 0x00000005ff097e24 */ /* 0x000fca000f8e00ff */
[----:B------:R-:W-:Y:S01]  /*06b0*/  REDG.E.ADD.F64.RN.STRONG.GPU desc[UR6][R8.64], R2 ;  /* 0x00000002080079a6 */ /* 0x000fe2000c12ff06 */
[----:B------:R-:W-:Y:S05]  /*06c0*/  EXIT ;  /* 0x000000000000794d */ /* 0x000fea0003800000 */
.L_x_10:
        /* <DEDUP_REMOVED lines=11> */
.L_x_23:


//--------------------- .text._Z17kernelScaleVectorPdPKddi --------------------------
	.section	.text._Z17kernelScaleVectorPdPKddi,"ax",@progbits
	.align	128
        .global         _Z17kernelScaleVectorPdPKddi
        .type           _Z17kernelScaleVectorPdPKddi,@function
        .size           _Z17kernelScaleVectorPdPKddi,(.L_x_24 - _Z17kernelScaleVectorPdPKddi)
        .other          _Z17kernelScaleVectorPdPKddi,@"STO_CUDA_ENTRY STV_DEFAULT"
_Z17kernelScaleVectorPdPKddi:
.text._Z17kernelScaleVectorPdPKddi:
[----:B------:R-:W-:Y:S01]  /*0000*/  LDC R1, c[0x0][0x37c] ;  /* 0x0000df00ff017b82 */ /* 0x000fe20000000800 */
[----:B------:R-:W0:Y:S07]  /*0010*/  S2R R0, SR_TID.X ;  /* 0x0000000000007919 */ /* 0x000e2e0000002100 */
[----:B------:R-:W0:Y:S01]  /*0020*/  S2UR UR4, SR_CTAID.X ;  /* 0x00000000000479c3 */ /* 0x000e220000002500 */
[----:B------:R-:W1:Y:S07]  /*0030*/  LDCU UR5, c[0x0][0x398] ;  /* 0x00007300ff0577ac */ /* 0x000e6e0008000800 */
[----:B------:R-:W0:Y:S02]  /*0040*/  LDC R13, c[0x0][0x360] ;  /* 0x0000d800ff0d7b82 */ /* 0x000e240000000800 */
[----:B0-----:R-:W-:-:S05]  /*0050*/  IMAD R0, R13, UR4, R0 ;  /* 0x000000040d007c24 */ /* 0x001fca000f8e0200 */
[----:B-1----:R-:W-:-:S13]  /*0060*/  ISETP.GE.AND P0, PT, R0, UR5, PT ;  /* 0x0000000500007c0c */ /* 0x002fda000bf06270 */
[----:B------:R-:W-:Y:S05]  /*0070*/  @P0 EXIT ;  /* 0x000000000000094d */ /* 0x000fea0003800000 */
[----:B------:R-:W0:Y:S01]  /*0080*/  LDC.64 R10, c[0x0][0x380] ;  /* 0x0000e000ff0a7b82 */ /* 0x000e220000000a00 */
[----:B------:R-:W1:Y:S01]  /*0090*/  LDCU UR4, c[0x0][0x370] ;  /* 0x00006e00ff0477ac */ /* 0x000e620008000800 */
[----:B------:R-:W2:Y:S06]  /*00a0*/  LDCU.64 UR6, c[0x0][0x358] ;  /* 0x00006b00ff0677ac */ /* 0x000eac0008000a00 */
[----:B------:R-:W3:Y:S01]  /*00b0*/  LDC.64 R8, c[0x0][0x388] ;  /* 0x0000e200ff087b82 */ /* 0x000ee20000000a00 */
[----:B------:R-:W4:Y:S01]  /*00c0*/  LDCU.64 UR8, c[0x0][0x390] ;  /* 0x00007200ff0877ac */ /* 0x000f220008000a00 */
[----:B-1----:R-:W-:-:S07]  /*00d0*/  IMAD R13, R13, UR4, RZ ;  /* 0x000000040d0d7c24 */ /* 0x002fce000f8e02ff */
.L_x_11:
[----:B---3--:R-:W-:-:S06]  /*00e0*/  IMAD.WIDE R2, R0, 0x8, R8 ;  /* 0x0000000800027825 */ /* 0x008fcc00078e0208 */
[----:B--2---:R-:W4:Y:S01]  /*00f0*/  LDG.E.64 R2, desc[UR6][R2.64] ;  /* 0x0000000602027981 */ /* 0x004f22000c1e1b00 */
[----:B01----:R-:W-:Y:S01]  /*0100*/  IMAD.WIDE R6, R0, 0x8, R10 ;  /* 0x0000000800067825 */ /* 0x003fe200078e020a */
[----:B------:R-:W-:-:S04]  /*0110*/  IADD3 R0, PT, PT, R13, R0, RZ ;  /* 0x000000000d007210 */ /* 0x000fc80007ffe0ff */
[----:B------:R-:W-:Y:S01]  /*0120*/  ISETP.GE.AND P0, PT, R0, UR5, PT ;  /* 0x0000000500007c0c */ /* 0x000fe2000bf06270 */
[----:B----4-:R-:W-:-:S07]  /*0130*/  DMUL R4, R2, UR8 ;  /* 0x0000000802047c28 */ /* 0x010fce0008000000 */
[----:B------:R1:W-:Y:S05]  /*0140*/  STG.E.64 desc[UR6][R6.64], R4 ;  /* 0x0000000406007986 */ /* 0x0003ea000c101b06 */
[----:B------:R-:W-:Y:S05]  /*0150*/  @!P0 BRA `(.L_x_11) ;  /* 0xfffffffc00e08947 */ /* 0x000fea000383ffff */
[----:B------:R-:W-:Y:S05]  /*0160*/  EXIT ;  /* 0x000000000000794d */ /* 0x000fea0003800000 */
.L_x_12:
        /* <DEDUP_REMOVED lines=9> */
.L_x_24:


//--------------------- .text._Z20kernelUpdateAveragesPdS_PKdS1_dii --------------------------
	.section	.text._Z20kernelUpdateAveragesPdS_PKdS1_dii,"ax",@progbits
	.align	128
        .global         _Z20kernelUpdateAveragesPdS_PKdS1_dii
        .type           _Z20kernelUpdateAveragesPdS_PKdS1_dii,@function
        .size           _Z20kernelUpdateAveragesPdS_PKdS1_dii,(.L_x_25 - _Z20kernelUpdateAveragesPdS_PKdS1_dii)
        .other          _Z20kernelUpdateAveragesPdS_PKdS1_dii,@"STO_CUDA_ENTRY STV_DEFAULT"
_Z20kernelUpdateAveragesPdS_PKdS1_dii:
.text._Z20kernelUpdateAveragesPdS_PKdS1_dii:
[----:B------:R-:W-:Y:S01]  /*0000*/  LDC R1, c[0x0][0x37c] ;  /* 0x0000df00ff017b82 */ /* 0x000fe20000000800 */
[----:B------:R-:W0:Y:S07]  /*0010*/  S2R R3, SR_TID.X ;  /* 0x0000000000037919 */ /* 0x000e2e0000002100 */
[----:B------:R-:W0:Y:S01]  /*0020*/  S2UR UR4, SR_CTAID.X ;  /* 0x00000000000479c3 */ /* 0x000e220000002500 */
[----:B------:R-:W1:Y:S01]  /*0030*/  LDCU UR7, c[0x0][0x3a8] ;  /* 0x00007500ff0777ac */ /* 0x000e620008000800 */
[----:B------:R-:W-:Y:S01]  /*0040*/  BSSY.RECONVERGENT B0, `(.L_x_13) ;  /* 0x0000017000007945 */ /* 0x000fe20003800200 */
[----:B------:R-:W2:Y:S05]  /*0050*/  LDCU UR10, c[0x0][0x3ac] ;  /* 0x00007580ff0a77ac */ /* 0x000eaa0008000800 */
[----:B------:R-:W0:Y:S01]  /*0060*/  LDC R14, c[0x0][0x360] ;  /* 0x0000d800ff0e7b82 */ /* 0x000e220000000800 */
[----:B------:R-:W3:Y:S01]  /*0070*/  LDCU.64 UR8, c[0x0][0x3a0] ;  /* 0x00007400ff0877ac */ /* 0x000ee20008000a00 */
[----:B0-----:R-:W-:Y:S01]  /*0080*/  IMAD R0, R14, UR4, R3 ;  /* 0x000000040e007c24 */ /* 0x001fe2000f8e0203 */
[----:B------:R-:W0:Y:S04]  /*0090*/  LDCU.64 UR4, c[0x0][0x358] ;  /* 0x00006b00ff0477ac */ /* 0x000e280008000a00 */
[----:B-1----:R-:W-:-:S02]  /*00a0*/  ISETP.GE.AND P1, PT, R0, UR7, PT ;  /* 0x0000000700007c0c */ /* 0x002fc4000bf26270 */
[----:B--2---:R-:W-:-:S11]  /*00b0*/  ISETP.GE.AND P0, PT, R0, UR10, PT ;  /* 0x0000000a00007c0c */ /* 0x004fd6000bf06270 */
[----:B---3--:R-:W-:Y:S05]  /*00c0*/  @P1 BRA `(.L_x_14) ;  /* 0x0000000000381947 */ /* 0x008fea0003800000 */
[----:B------:R-:W1:Y:S01]  /*00d0*/  LDC.64 R8, c[0x0][0x390] ;  /* 0x0000e400ff087b82 */ /* 0x000e620000000a00 */
[----:B------:R-:W2:Y:S01]  /*00e0*/  LDCU UR6, c[0x0][0x370] ;  /* 0x00006e00ff0677ac */ /* 0x000ea20008000800 */
[----:B------:R-:W-:-:S06]  /*00f0*/  MOV R13, R0 ;  /* 0x00000000000d7202 */ /* 0x000fcc0000000f00 */
[----:B------:R-:W3:Y:S01]  /*0100*/  LDC.64 R10, c[0x0][0x380] ;  /* 0x0000e000ff0a7b82 */ /* 0x000ee20000000a00 */
[----:B--2---:R-:W-:-:S07]  /*0110*/  IMAD R12, R14, UR6, RZ ;  /* 0x000000060e0c7c24 */ /* 0x004fce000f8e02ff */
.L_x_15:
[----:B-1----:R-:W-:-:S04]  /*0120*/  IMAD.WIDE R2, R13, 0x8, R8 ;  /* 0x000000080d027825 */ /* 0x002fc800078e0208 */
[----:B--23--:R-:W-:Y:S02]  /*0130*/  IMAD.WIDE R4, R13, 0x8, R10 ;  /* 0x000000080d047825 */ /* 0x00cfe400078e020a */
[----:B0-----:R-:W2:Y:S04]  /*0140*/  LDG.E.64 R2, desc[UR4][R2.64] ;  /* 0x0000000402027981 */ /* 0x001ea8000c1e1b00 */
[----:B------:R-:W2:Y:S01]  /*0150*/  LDG.E.64 R6, desc[UR4][R4.64] ;  /* 0x0000000404067981 */ /* 0x000ea2000c1e1b00 */
[----:B------:R-:W-:-:S04]  /*0160*/  IADD3 R13, PT, PT, R12, R13, RZ ;  /* 0x0000000d0c0d7210 */ /* 0x000fc80007ffe0ff */
[----:B------:R-:W-:Y:S01]  /*0170*/  ISETP.GE.AND P1, PT, R13, UR7, PT ;  /* 0x000000070d007c0c */ /* 0x000fe2000bf26270 */
[----:B--2---:R-:W-:-:S07]  /*0180*/  DFMA R6, R2, UR8, R6 ;  /* 0x0000000802067c2b */ /* 0x004fce0008000006 */
[----:B------:R2:W-:Y:S05]  /*0190*/  STG.E.64 desc[UR4][R4.64], R6 ;  /* 0x0000000604007986 */ /* 0x0005ea000c101b04 */
[----:B------:R-:W-:Y:S05]  /*01a0*/  @!P1 BRA `(.L_x_15) ;  /* 0xfffffffc00dc9947 */ /* 0x000fea000383ffff */
.L_x_14:
[----:B0-----:R-:W-:Y:S05]  /*01b0*/  BSYNC.RECONVERGENT B0 ;  /* 0x0000000000007941 */ /* 0x001fea0003800200 */
.L_x_13:
[----:B------:R-:W-:Y:S05]  /*01c0*/  @P0 EXIT ;  /* 0x000000000000094d */ /* 0x000fea0003800000 */
[----:B------:R-:W0:Y:S01]  /*01d0*/  LDC.64 R8, c[0x0][0x398] ;  /* 0x0000e600ff087b82 */ /* 0x000e220000000a00 */
[----:B------:R-:W1:Y:S01]  /*01e0*/  LDCU UR6, c[0x0][0x370] ;  /* 0x00006e00ff0677ac */ /* 0x000e620008000800 */
[----:B------:R-:W3:Y:S06]  /*01f0*/  LDCU.64 UR8, c[0x0][0x3a0] ;  /* 0x00007400ff0877ac */ /* 0x000eec0008000a00 */
[----:B------:R-:W4:Y:S01]  /*0200*/  LDC.64 R10, c[0x0][0x388] ;  /* 0x0000e200ff0a7b82 */ /* 0x000f220000000a00 */
[----:B-1----:R-:W-:-:S07]  /*0210*/  IMAD R13, R14, UR6, RZ ;  /* 0x000000060e0d7c24 */ /* 0x002fce000f8e02ff */
.L_x_16:
[----:B0-----:R-:W-:-:S04]  /*0220*/  IMAD.WIDE R2, R0, 0x8, R8 ;  /* 0x0000000800027825 */ /* 0x001fc800078e0208 */
[----:B-12-4-:R-:W-:Y:S02]  /*0230*/  IMAD.WIDE R4, R0, 0x8, R10 ;  /* 0x0000000800047825 */ /* 0x016fe400078e020a */
[----:B------:R-:W3:Y:S04]  /*0240*/  LDG.E.64 R2, desc[UR4][R2.64] ;  /* 0x0000000402027981 */ /* 0x000ee8000c1e1b00 */
[----:B------:R-:W3:Y:S01]  /*0250*/  LDG.E.64 R6, desc[UR4][R4.64] ;  /* 0x0000000404067981 */ /* 0x000ee2000c1e1b00 */
[----:B------:R-:W-:-:S04]  /*0260*/  IADD3 R0, PT, PT, R13, R0, RZ ;  /* 0x000000000d007210 */ /* 0x000fc80007ffe0ff */
[----:B------:R-:W-:Y:S01]  /*0270*/  ISETP.GE.AND P0, PT, R0, UR10, PT ;  /* 0x0000000a00007c0c */ /* 0x000fe2000bf06270 */
[----:B---3--:R-:W-:-:S07]  /*0280*/  DFMA R6, R2, UR8, R6 ;  /* 0x0000000802067c2b */ /* 0x008fce0008000006 */
[----:B------:R1:W-:Y:S05]  /*0290*/  STG.E.64 desc[UR4][R4.64], R6 ;  /* 0x0000000604007986 */ /* 0x0003ea000c101b04 */
[----:B------:R-:W-:Y:S05]  /*02a0*/  @!P0 BRA `(.L_x_16) ;  /* 0xfffffffc00dc8947 */ /* 0x000fea000383ffff */
[----:B------:R-:W-:Y:S05]  /*02b0*/  EXIT ;  /* 0x000000000000794d */ /* 0x000fea0003800000 */
.L_x_17:
        /* <DEDUP_REMOVED lines=12> */
.L_x_25:


//--------------------- .text._Z13kernelUpdateYPdPKdS1_S1_S1_PKbdi --------------------------
	.section	.text._Z13kernelUpdateYPdPKdS1_S1_S1_PKbdi,"ax",@progbits
	.align	128
        .global         _Z13kernelUpdateYPdPKdS1_S1_S1_PKbdi
        .type           _Z13kernelUpdateYPdPKdS1_S1_S1_PKbdi,@function
        .size           _Z13kernelUpdateYPdPKdS1_S1_S1_PKbdi,(.L_x_26 - _Z13kernelUpdateYPdPKdS1_S1_S1_PKbdi)
        .other          _Z13kernelUpdateYPdPKdS1_S1_S1_PKbdi,@"STO_CUDA_ENTRY STV_DEFAULT"
_Z13kernelUpdateYPdPKdS1_S1_S1_PKbdi:
.text._Z13kernelUpdateYPdPKdS1_S1_S1_PKbdi:
        /* <DEDUP_REMOVED lines=13> */
[----:B------:R-:W0:Y:S06]  /*00d0*/  LDCU.64 UR10, c[0x0][0x3a8] ;  /* 0x00007500ff0a77ac */ /* 0x000e2c0008000a00 */
[----:B------:R-:W0:Y:S01]  /*00e0*/  LDC.64 R6, c[0x0][0x398] ;  /* 0x0000e600ff067b82 */ /* 0x000e220000000a00 */
[----:B-1----:R-:W-:-:S07]  /*00f0*/  IMAD R0, R0, UR4, RZ ;  /* 0x0000000400007c24 */ /* 0x002fce000f8e02ff */
[----:B------:R-:W1:Y:S08]  /*0100*/  LDC.64 R8, c[0x0][0x380] ;  /* 0x0000e000ff087b82 */ /* 0x000e700000000a00 */
[----:B--2-4-:R-:W0:Y:S02]  /*0110*/  LDC.64 R10, c[0x0][0x388] ;  /* 0x0000e200ff0a7b82 */ /* 0x014e240000000a00 */
.L_x_18:
[----:B0-----:R-:W-:-:S04]  /*0120*/  IMAD.WIDE R14, R13, 0x8, R2 ;  /* 0x000000080d0e7825 */ /* 0x001fc800078e0202 */
[C---:B---3--:R-:W-:Y:S02]  /*0130*/  IMAD.WIDE R16, R13.reuse, 0x8, R4 ;  /* 0x000000080d107825 */ /* 0x048fe400078e0204 */
[----:B------:R-:W2:Y:S02]  /*0140*/  LDG.E.64 R14, desc[UR6][R14.64] ;  /* 0x000000060e0e7981 */ /* 0x000ea4000c1e1b00 */
[C---:B------:R-:W-:Y:S02]  /*0150*/  IMAD.WIDE R20, R13.reuse, 0x8, R6 ;  /* 0x000000080d147825 */ /* 0x040fe400078e0206 */
[----:B------:R-:W2:Y:S04]  /*0160*/  LDG.E.64 R16, desc[UR6][R16.64] ;  /* 0x0000000610107981 */ /* 0x000ea8000c1e1b00 */
[----:B------:R-:W3:Y:S01]  /*0170*/  LDG.E.64 R20, desc[UR6][R20.64] ;  /* 0x0000000614147981 */ /* 0x000ee2000c1e1b00 */
[----:B------:R-:W-:-:S05]  /*0180*/  IMAD.WIDE R24, R13, 0x8, R10 ;  /* 0x000000080d187825 */ /* 0x000fca00078e020a */
[----:B------:R-:W4:Y:S01]  /*0190*/  LDG.E.64 R18, desc[UR6][R24.64] ;  /* 0x0000000618127981 */ /* 0x000f22000c1e1b00 */
[----:B------:R-:W-:-:S04]  /*01a0*/  IADD3 R26, P0, PT, R13, UR10, RZ ;  /* 0x0000000a0d1a7c10 */ /* 0x000fc8000ff1e0ff */
[----:B------:R-:W-:-:S05]  /*01b0*/  LEA.HI.X.SX32 R27, R13, UR11, 0x1, P0 ;  /* 0x0000000b0d1b7c11 */ /* 0x000fca00080f0eff */
[----:B------:R-:W5:Y:S01]  /*01c0*/  LDG.E.U8 R12, desc[UR6][R26.64] ;  /* 0x000000061a0c7981 */ /* 0x000f62000c1e1100 */
[----:B--2---:R-:W-:Y:S01]  /*01d0*/  DADD R22, R14, R16 ;  /* 0x000000000e167229 */ /* 0x004fe20000000010 */
[----:B------:R-:W-:-:S07]  /*01e0*/  IMAD.MOV.U32 R14, RZ, RZ, RZ ;  /* 0x000000ffff0e7224 */ /* 0x000fce00078e00ff */
[----:B---3--:R-:W-:-:S08]  /*01f0*/  DFMA R22, R20, -2, R22 ;  /* 0xc00000001416782b */ /* 0x008fd00000000016 */
[----:B----4-:R-:W-:-:S08]  /*0200*/  DFMA R18, R22, UR8, R18 ;  /* 0x0000000816127c2b */ /* 0x010fd00008000012 */
[----:B------:R-:W-:Y:S02]  /*0210*/  DSETP.MAX.AND P0, P1, RZ, R18, PT ;  /* 0x00000012ff00722a */ /* 0x000fe4000390f000 */
[----:B------:R-:W-:Y:S01]  /*0220*/  IMAD.MOV.U32 R17, RZ, RZ, R19 ;  /* 0x000000ffff117224 */ /* 0x000fe200078e0013 */
[----:B------:R-:W-:-:S04]  /*0230*/  MOV R15, R18 ;  /* 0x00000012000f7202 */ /* 0x000fc80000000f00 */
[C---:B------:R-:W-:Y:S02]  /*0240*/  FSEL R21, R14.reuse, R17, P0 ;  /* 0x000000110e157208 */ /* 0x040fe40000000000 */
[----:B------:R-:W-:Y:S02]  /*0250*/  SEL R14, R14, R15, P0 ;  /* 0x0000000f0e0e7207 */ /* 0x000fe40000000000 */
[----:B-----5:R-:W-:-:S03]  /*0260*/  ISETP.NE.AND P0, PT, R12, RZ, PT ;  /* 0x000000ff0c00720c */ /* 0x020fc60003f05270 */
[----:B------:R-:W-:Y:S02]  /*0270*/  @P1 LOP3.LUT R21, R17, 0x80000, RZ, 0xfc, !PT ;  /* 0x0008000011151812 */ /* 0x000fe400078efcff */
[----:B------:R-:W-:-:S03]  /*0280*/  FSEL R16, R14, R18, !P0 ;  /* 0x000000120e107208 */ /* 0x000fc60004000000 */
[----:B------:R-:W-:-:S05]  /*0290*/  IMAD.MOV.U32 R15, RZ, RZ, R21 ;  /* 0x000000ffff0f7224 */ /* 0x000fca00078e0015 */
[----:B------:R-:W-:Y:S01]  /*02a0*/  FSEL R17, R15, R19, !P0 ;  /* 0x000000130f117208 */ /* 0x000fe20004000000 */
[----:B-1----:R-:W-:Y:S01]  /*02b0*/  IMAD.WIDE R14, R13, 0x8, R8 ;  /* 0x000000080d0e7825 */ /* 0x002fe200078e0208 */
[----:B------:R-:W-:-:S04]  /*02c0*/  IADD3 R13, PT, PT, R0, R13, RZ ;  /* 0x0000000d000d7210 */ /* 0x000fc80007ffe0ff */
[----:B------:R2:W-:Y:S01]  /*02d0*/  STG.E.64 desc[UR6][R14.64], R16 ;  /* 0x000000100e007986 */ /* 0x0005e2000c101b06 */
[----:B------:R-:W-:-:S13]  /*02e0*/  ISETP.GE.AND P0, PT, R13, UR5, PT ;  /* 0x000000050d007c0c */ /* 0x000fda000bf06270 */
[----:B--2---:R-:W-:Y:S05]  /*02f0*/  @!P0 BRA `(.L_x_18) ;  /* 0xfffffffc00888947 */ /* 0x004fea000383ffff */
[----:B------:R-:W-:Y:S05]  /*0300*/  EXIT ;  /* 0x000000000000794d */ /* 0x000fea0003800000 */
.L_x_19:
        /* <DEDUP_REMOVED lines=15> */
.L_x_26:


//--------------------- .text._Z13kernelUpdateXPdPKdS1_S1_S1_S1_di --------------------------
	.section	.text._Z13kernelUpdateXPdPKdS1_S1_S1_S1_di,"ax",@progbits
	.align	128
        .global         _Z13kernelUpdateXPdPKdS1_S1_S1_S1_di
        .type           _Z13kernelUpdateXPdPKdS1_S1_S1_S1_di,@function
        .size           _Z13kernelUpdateXPdPKdS1_S1_S1_S1_di,(.L_x_27 - _Z13kernelUpdateXPdPKdS1_S1_S1_S1_di)
        .other          _Z13kernelUpdateXPdPKdS1_S1_S1_S1_di,@"STO_CUDA_ENTRY STV_DEFAULT"
_Z13kernelUpdateXPdPKdS1_S1_S1_S1_di:
.text._Z13kernelUpdateXPdPKdS1_S1_S1_S1_di:
        /* <DEDUP_REMOVED lines=8> */
[----:B------:R-:W0:Y:S01]  /*0080*/  LDCU UR4, c[0x0][0x370] ;  /* 0x00006e00ff0477ac */ /* 0x000e220008000800 */
[----:B------:R-:W1:Y:S01]  /*0090*/  LDCU.64 UR6, c[0x0][0x358] ;  /* 0x00006b00ff0677ac */ /* 0x000e620008000a00 */
[----:B------:R-:W2:Y:S01]  /*00a0*/  LDCU.64 UR8, c[0x0][0x3b0] ;  /* 0x00007600ff0877ac */ /* 0x000ea20008000a00 */
[----:B0-----:R-:W-:-:S07]  /*00b0*/  IMAD R0, R0, UR4, RZ ;  /* 0x0000000400007c24 */ /* 0x001fce000f8e02ff */
.L_x_20:
[----:B------:R-:W0:Y:S08]  /*00c0*/  LDC.64 R8, c[0x0][0x390] ;  /* 0x0000e400ff087b82 */ /* 0x000e300000000a00 */
[----:B------:R-:W3:Y:S08]  /*00d0*/  LDC.64 R10, c[0x0][0x398] ;  /* 0x0000e600ff0a7b82 */ /* 0x000ef00000000a00 */
[----:B------:R-:W4:Y:S08]  /*00e0*/  LDC.64 R14, c[0x0][0x388] ;  /* 0x0000e200ff0e7b82 */ /* 0x000f300000000a00 */
[----:B------:R-:W5:Y:S01]  /*00f0*/  LDC.64 R4, c[0x0][0x3a0] ;  /* 0x0000e800ff047b82 */ /* 0x000f620000000a00 */
[----:B0-----:R-:W-:-:S06]  /*0100*/  IMAD.WIDE R8, R3, 0x8, R8 ;  /* 0x0000000803087825 */ /* 0x001fcc00078e0208 */
[----:B-1----:R-:W2:Y:S01]  /*0110*/  LDG.E.64 R8, desc[UR6][R8.64] ;  /* 0x0000000608087981 */ /* 0x002ea2000c1e1b00 */
[C---:B---3--:R-:W-:Y:S01]  /*0120*/  IMAD.WIDE R10, R3.reuse, 0x8, R10 ;  /* 0x00000008030a7825 */ /* 0x048fe200078e020a */
[----:B------:R-:W0:Y:S05]  /*0130*/  LDC.64 R6, c[0x0][0x3a8] ;  /* 0x0000ea00ff067b82 */ /* 0x000e2a0000000a00 */
[----:B------:R-:W2:Y:S01]  /*0140*/  LDG.E.64 R10, desc[UR6][R10.64] ;  /* 0x000000060a0a7981 */ /* 0x000ea2000c1e1b00 */
[----:B----4-:R-:W-:-:S06]  /*0150*/  IMAD.WIDE R14, R3, 0x8, R14 ;  /* 0x00000008030e7825 */ /* 0x010fcc00078e020e */
[----:B------:R-:W3:Y:S01]  /*0160*/  LDG.E.64 R14, desc[UR6][R14.64] ;  /* 0x000000060e0e7981 */ /* 0x000ee2000c1e1b00 */
[----:B-----5:R-:W-:-:S06]  /*0170*/  IMAD.WIDE R4, R3, 0x8, R4 ;  /* 0x0000000803047825 */ /* 0x020fcc00078e0204 */
[----:B------:R-:W4:Y:S01]  /*0180*/  LDG.E.64 R4, desc[UR6][R4.64] ;  /* 0x0000000604047981 */ /* 0x000f22000c1e1b00 */
[----:B0-----:R-:W-:-:S06]  /*0190*/  IMAD.WIDE R6, R3, 0x8, R6 ;  /* 0x0000000803067825 */ /* 0x001fcc00078e0206 */
[----:B------:R-:W5:Y:S01]  /*01a0*/  LDG.E.64 R6, desc[UR6][R6.64] ;  /* 0x0000000606067981 */ /* 0x000f62000c1e1b00 */
[----:B--2---:R-:W-:Y:S01]  /*01b0*/  DADD R12, R8, -R10 ;  /* 0x00000000080c7229 */ /* 0x004fe2000000080a */
[----:B------:R-:W0:Y:S07]  /*01c0*/  LDC.64 R8, c[0x0][0x380] ;  /* 0x0000e000ff087b82 */ /* 0x000e2e0000000a00 */
[----:B---3--:R-:W-:-:S08]  /*01d0*/  DFMA R12, R12, UR8, R14 ;  /* 0x000000080c0c7c2b */ /* 0x008fd0000800000e */
[----:B----4-:R-:W-:Y:S01]  /*01e0*/  DSETP.MAX.AND P0, P1, R12, R4, PT ;  /* 0x000000040c00722a */ /* 0x010fe2000390f000 */
[----:B------:R-:W-:Y:S02]  /*01f0*/  MOV R10, R5 ;  /* 0x00000005000a7202 */ /* 0x000fe40000000f00 */
[----:B------:R-:W-:-:S03]  /*0200*/  MOV R2, R12 ;  /* 0x0000000c00027202 */ /* 0x000fc60000000f00 */
[----:B------:R-:W-:Y:S02]  /*0210*/  FSEL R13, R13, R10, P0 ;  /* 0x0000000a0d0d7208 */ /* 0x000fe40000000000 */
[----:B------:R-:W-:-:S06]  /*0220*/  SEL R4, R2, R4, P0 ;  /* 0x0000000402047207 */ /* 0x000fcc0000000000 */
[----:B------:R-:W-:-:S05]  /*0230*/  @P1 LOP3.LUT R13, R10, 0x80000, RZ, 0xfc, !PT ;  /* 0x000800000a0d1812 */ /* 0x000fca00078efcff */
[----:B------:R-:W-:-:S06]  /*0240*/  IMAD.MOV.U32 R5, RZ, RZ, R13 ;  /* 0x000000ffff057224 */ /* 0x000fcc00078e000d */
[----:B-----5:R-:W-:Y:S01]  /*0250*/  DSETP.MIN.AND P0, P1, R4, R6, PT ;  /* 0x000000060400722a */ /* 0x020fe20003900000 */
[----:B------:R-:W-:Y:S01]  /*0260*/  IMAD.MOV.U32 R2, RZ, RZ, R5 ;  /* 0x000000ffff027224 */ /* 0x000fe200078e0005 */
[----:B------:R-:W-:-:S04]  /*0270*/  MOV R11, R7 ;  /* 0x00000007000b7202 */ /* 0x000fc80000000f00 */
[----:B------:R-:W-:Y:S01]  /*0280*/  FSEL R13, R2, R11, P0 ;  /* 0x0000000b020d7208 */ /* 0x000fe20000000000 */
[----:B0-----:R-:W-:Y:S01]  /*0290*/  IMAD.WIDE R8, R3, 0x8, R8 ;  /* 0x0000000803087825 */ /* 0x001fe200078e0208 */
[----:B------:R-:W-:-:S06]  /*02a0*/  SEL R4, R4, R6, P0 ;  /* 0x0000000604047207 */ /* 0x000fcc0000000000 */
[----:B------:R-:W-:-:S04]  /*02b0*/  @P1 LOP3.LUT R13, R11, 0x80000, RZ, 0xfc, !PT ;  /* 0x000800000b0d1812 */ /* 0x000fc800078efcff */
[----:B------:R-:W-:Y:S01]  /*02c0*/  MOV R5, R13 ;  /* 0x0000000d00057202 */ /* 0x000fe20000000f00 */
[----:B------:R-:W-:-:S04]  /*02d0*/  IMAD.IADD R3, R0, 0x1, R3 ;  /* 0x0000000100037824 */ /* 0x000fc800078e0203 */
[----:B------:R0:W-:Y:S01]  /*02e0*/  STG.E.64 desc[UR6][R8.64], R4 ;  /* 0x0000000408007986 */ /* 0x0001e2000c101b06 */
[----:B------:R-:W-:-:S13]  /*02f0*/  ISETP.GE.AND P0, PT, R3, UR5, PT ;  /* 0x0000000503007c0c */ /* 0x000fda000bf06270 */
[----:B0-----:R-:W-:Y:S05]  /*0300*/  @!P0 BRA `(.L_x_20) ;  /* 0xfffffffc006c8947 */ /* 0x001fea000383ffff */
[----:B------:R-:W-:Y:S05]  /*0310*/  EXIT ;  /* 0x000000000000794d */ /* 0x000fea0003800000 */
.L_x_21:
        /* <DEDUP_REMOVED lines=14> */
.L_x_27:


//--------------------- .nv.shared.reserved.0     --------------------------
	.section	.nv.shared.reserved.0,"aw",@nobits
	.weak		__nv_reservedSMEM_offset_0_alias
	.size		__nv_reservedSMEM_offset_0_alias, 0, 64
	.other		__nv_reservedSMEM_offset_0_alias,@"STO_CUDA_RESERVED_SHARED STV_DEFAULT"
__nv_reservedSMEM_offset_0_alias:
	.zero		0
	.zero		64


//--------------------- .nv.constant0._Z15kernelCheckDualPdS_S_PKdS1_S1_S1_S1_S1_i --------------------------
	.section	.nv.constant0._Z15kernelCheckDualPdS_S_PKdS1_S1_S1_S1_S1_i,"a",@progbits
	.sectionflags	@""
	.align	4
.nv.constant0._Z15kernelCheckDualPdS_S_PKdS1_S1_S1_S1_S1_i:
	.zero		972


//--------------------- .nv.constant0._Z17kernelCheckPrimalPdPKdS1_S1_S1_PKbi --------------------------
	.section	.nv.constant0._Z17kernelCheckPrimalPdPKdS1_S1_S1_PKbi,"a",@progbits
	.sectionflags	@""
	.align	4
.nv.constant0._Z17kernelCheckPrimalPdPKdS1_S1_S1_PKbi:
	.zero		948


//--------------------- .nv.constant0._Z17kernelScaleVectorPdPKddi --------------------------
	.section	.nv.constant0._Z17kernelScaleVectorPdPKddi,"a",@progbits
	.sectionflags	@""
	.align	4
.nv.constant0._Z17kernelScaleVectorPdPKddi:
	.zero		924


//--------------------- .nv.constant0._Z20kernelUpdateAveragesPdS_PKdS1_dii --------------------------
	.section	.nv.constant0._Z20kernelUpdateAveragesPdS_PKdS1_dii,"a",@progbits
	.sectionflags	@""
	.align	4
.nv.constant0._Z20kernelUpdateAveragesPdS_PKdS1_dii:
	.zero		944


//--------------------- .nv.constant0._Z13kernelUpdateYPdPKdS1_S1_S1_PKbdi --------------------------
	.section	.nv.constant0._Z13kernelUpdateYPdPKdS1_S1_S1_PKbdi,"a",@progbits
	.sectionflags	@""
	.align	4
.nv.constant0._Z13kernelUpdateYPdPKdS1_S1_S1_PKbdi:
	.zero		956


//--------------------- .nv.constant0._Z13kernelUpdateXPdPKdS1_S1_S1_S1_di --------------------------
	.section	.nv.constant0._Z13kernelUpdateXPdPKdS1_S1_S1_S1_di,"a",@progbits
	.sectionflags	@""
	.align	4
.nv.constant0._Z13kernelUpdateXPdPKdS1_S1_S1_S1_di:
	.zero		956


//--------------------- SYMBOLS --------------------------

	.type		.nv.reservedSmem.offset0,@object
	.size		.nv.reservedSmem.offset0,0x4
